//
// Generated by NVIDIA NVVM Compiler
//
// Compiler Build ID: CL-36424714
// Cuda compilation tools, release 13.0, V13.0.88
// Based on NVVM 20.0.0
//

.version 9.0
.target sm_100
.address_size 64

	// .globl	my_kernel_kernel1
// _ZZ17my_kernel_kernel0E18PaddedInput_shared has been demoted
// _ZZ17my_kernel_kernel0E18placeholder_shared has been demoted

.visible .entry my_kernel_kernel1(
	.param .u64 .ptr .align 1 my_kernel_kernel1_param_0,
	.param .u64 .ptr .align 1 my_kernel_kernel1_param_1,
	.param .u64 .ptr .align 1 my_kernel_kernel1_param_2
)
{
	.reg .b32 	%r<9>;
	.reg .b32 	%f<9>;
	.reg .b64 	%rd<12>;

	ld.param.u64 	%rd1, [my_kernel_kernel1_param_0];
	ld.param.u64 	%rd2, [my_kernel_kernel1_param_1];
	ld.param.u64 	%rd3, [my_kernel_kernel1_param_2];
	cvta.to.global.u64 	%rd4, %rd1;
	cvta.to.global.u64 	%rd5, %rd3;
	cvta.to.global.u64 	%rd6, %rd2;
	mov.u32 	%r1, %ctaid.x;
	shl.b32 	%r2, %r1, 5;
	mov.u32 	%r3, %tid.x;
	add.s32 	%r4, %r2, %r3;
	mul.wide.u32 	%rd7, %r4, 4;
	add.s64 	%rd8, %rd6, %rd7;
	ld.global.nc.f32 	%f1, [%rd8];
	mul.hi.u32 	%r5, %r4, -2004318071;
	shr.u32 	%r6, %r5, 7;
	mul.lo.s32 	%r7, %r6, 240;
	sub.s32 	%r8, %r4, %r7;
	mul.wide.u32 	%rd9, %r8, 4;
	add.s64 	%rd10, %rd5, %rd9;
	ld.global.nc.f32 	%f2, [%rd10];
	add.f32 	%f3, %f1, %f2;
	add.f32 	%f4, %f3, 0f40400000;
	min.f32 	%f5, %f4, 0f40C00000;
	max.f32 	%f6, %f5, 0f00000000;
	mul.f32 	%f7, %f6, 0f3E2AAAAD;
	mul.f32 	%f8, %f3, %f7;
	add.s64 	%rd11, %rd4, %rd7;
	st.global.f32 	[%rd11], %f8;
	ret;

}
	// .globl	my_kernel_kernel0
.visible .entry my_kernel_kernel0(
	.param .u64 .ptr .align 1 my_kernel_kernel0_param_0,
	.param .u64 .ptr .align 1 my_kernel_kernel0_param_1,
	.param .u64 .ptr .align 1 my_kernel_kernel0_param_2
)
{
	.local .align 16 .b8 	__local_depot1[5760];
	.reg .b64 	%SP;
	.reg .b64 	%SPL;
	.reg .pred 	%p<15>;
	.reg .b16 	%rs<40>;
	.reg .b32 	%r<336>;
	.reg .b32 	%f<1160>;
	.reg .b64 	%rd<211>;
	// demoted variable
	.shared .align 4 .b8 _ZZ17my_kernel_kernel0E18PaddedInput_shared[4800];
	// demoted variable
	.shared .align 4 .b8 _ZZ17my_kernel_kernel0E18placeholder_shared[960];
	mov.u64 	%SPL, __local_depot1;
	add.u64 	%rd1, %SPL, 0;
	mov.f32 	%f721, 0f00000000;
	st.local.v4.f32 	[%rd1], {%f721, %f721, %f721, %f721};
	st.local.v4.f32 	[%rd1+96], {%f721, %f721, %f721, %f721};
	st.local.v4.f32 	[%rd1+192], {%f721, %f721, %f721, %f721};
	st.local.v4.f32 	[%rd1+288], {%f721, %f721, %f721, %f721};
	st.local.v4.f32 	[%rd1+384], {%f721, %f721, %f721, %f721};
	st.local.v4.f32 	[%rd1+480], {%f721, %f721, %f721, %f721};
	st.local.v4.f32 	[%rd1+576], {%f721, %f721, %f721, %f721};
	st.local.v4.f32 	[%rd1+672], {%f721, %f721, %f721, %f721};
	st.local.v4.f32 	[%rd1+768], {%f721, %f721, %f721, %f721};
	st.local.v4.f32 	[%rd1+864], {%f721, %f721, %f721, %f721};
	st.local.v4.f32 	[%rd1+960], {%f721, %f721, %f721, %f721};
	st.local.v4.f32 	[%rd1+1056], {%f721, %f721, %f721, %f721};
	st.local.v4.f32 	[%rd1+1152], {%f721, %f721, %f721, %f721};
	st.local.v4.f32 	[%rd1+1248], {%f721, %f721, %f721, %f721};
	st.local.v4.f32 	[%rd1+1344], {%f721, %f721, %f721, %f721};
	st.local.v4.f32 	[%rd1+1440], {%f721, %f721, %f721, %f721};
	st.local.v4.f32 	[%rd1+1536], {%f721, %f721, %f721, %f721};
	st.local.v4.f32 	[%rd1+1632], {%f721, %f721, %f721, %f721};
	st.local.v4.f32 	[%rd1+1728], {%f721, %f721, %f721, %f721};
	st.local.v4.f32 	[%rd1+1824], {%f721, %f721, %f721, %f721};
	st.local.v4.f32 	[%rd1+1920], {%f721, %f721, %f721, %f721};
	st.local.v4.f32 	[%rd1+2016], {%f721, %f721, %f721, %f721};
	st.local.v4.f32 	[%rd1+2112], {%f721, %f721, %f721, %f721};
	st.local.v4.f32 	[%rd1+2208], {%f721, %f721, %f721, %f721};
	st.local.v4.f32 	[%rd1+2304], {%f721, %f721, %f721, %f721};
	st.local.v4.f32 	[%rd1+2400], {%f721, %f721, %f721, %f721};
	st.local.v4.f32 	[%rd1+2496], {%f721, %f721, %f721, %f721};
	st.local.v4.f32 	[%rd1+2592], {%f721, %f721, %f721, %f721};
	st.local.v4.f32 	[%rd1+2688], {%f721, %f721, %f721, %f721};
	st.local.v4.f32 	[%rd1+2784], {%f721, %f721, %f721, %f721};
	st.local.v4.f32 	[%rd1+2880], {%f721, %f721, %f721, %f721};
	st.local.v4.f32 	[%rd1+2976], {%f721, %f721, %f721, %f721};
	st.local.v4.f32 	[%rd1+3072], {%f721, %f721, %f721, %f721};
	st.local.v4.f32 	[%rd1+3168], {%f721, %f721, %f721, %f721};
	st.local.v4.f32 	[%rd1+3264], {%f721, %f721, %f721, %f721};
	st.local.v4.f32 	[%rd1+3360], {%f721, %f721, %f721, %f721};
	st.local.v4.f32 	[%rd1+3456], {%f721, %f721, %f721, %f721};
	st.local.v4.f32 	[%rd1+3552], {%f721, %f721, %f721, %f721};
	st.local.v4.f32 	[%rd1+3648], {%f721, %f721, %f721, %f721};
	st.local.v4.f32 	[%rd1+3744], {%f721, %f721, %f721, %f721};
	st.local.v4.f32 	[%rd1+3840], {%f721, %f721, %f721, %f721};
	st.local.v4.f32 	[%rd1+3936], {%f721, %f721, %f721, %f721};
	st.local.v4.f32 	[%rd1+4032], {%f721, %f721, %f721, %f721};
	st.local.v4.f32 	[%rd1+4128], {%f721, %f721, %f721, %f721};
	st.local.v4.f32 	[%rd1+4224], {%f721, %f721, %f721, %f721};
	st.local.v4.f32 	[%rd1+4320], {%f721, %f721, %f721, %f721};
	st.local.v4.f32 	[%rd1+4416], {%f721, %f721, %f721, %f721};
	st.local.v4.f32 	[%rd1+4512], {%f721, %f721, %f721, %f721};
	st.local.v4.f32 	[%rd1+4608], {%f721, %f721, %f721, %f721};
	st.local.v4.f32 	[%rd1+4704], {%f721, %f721, %f721, %f721};
	st.local.v4.f32 	[%rd1+4800], {%f721, %f721, %f721, %f721};
	st.local.v4.f32 	[%rd1+4896], {%f721, %f721, %f721, %f721};
	st.local.v4.f32 	[%rd1+4992], {%f721, %f721, %f721, %f721};
	st.local.v4.f32 	[%rd1+5088], {%f721, %f721, %f721, %f721};
	st.local.v4.f32 	[%rd1+5184], {%f721, %f721, %f721, %f721};
	st.local.v4.f32 	[%rd1+5280], {%f721, %f721, %f721, %f721};
	st.local.v4.f32 	[%rd1+5376], {%f721, %f721, %f721, %f721};
	st.local.v4.f32 	[%rd1+5472], {%f721, %f721, %f721, %f721};
	st.local.v4.f32 	[%rd1+5568], {%f721, %f721, %f721, %f721};
	st.local.v4.f32 	[%rd1+5664], {%f721, %f721, %f721, %f721};
	st.local.v4.f32 	[%rd1+16], {%f721, %f721, %f721, %f721};
	st.local.v4.f32 	[%rd1+112], {%f721, %f721, %f721, %f721};
	st.local.v4.f32 	[%rd1+208], {%f721, %f721, %f721, %f721};
	st.local.v4.f32 	[%rd1+304], {%f721, %f721, %f721, %f721};
	st.local.v4.f32 	[%rd1+400], {%f721, %f721, %f721, %f721};
	st.local.v4.f32 	[%rd1+496], {%f721, %f721, %f721, %f721};
	st.local.v4.f32 	[%rd1+592], {%f721, %f721, %f721, %f721};
	st.local.v4.f32 	[%rd1+688], {%f721, %f721, %f721, %f721};
	st.local.v4.f32 	[%rd1+784], {%f721, %f721, %f721, %f721};
	st.local.v4.f32 	[%rd1+880], {%f721, %f721, %f721, %f721};
	st.local.v4.f32 	[%rd1+976], {%f721, %f721, %f721, %f721};
	st.local.v4.f32 	[%rd1+1072], {%f721, %f721, %f721, %f721};
	st.local.v4.f32 	[%rd1+1168], {%f721, %f721, %f721, %f721};
	st.local.v4.f32 	[%rd1+1264], {%f721, %f721, %f721, %f721};
	st.local.v4.f32 	[%rd1+1360], {%f721, %f721, %f721, %f721};
	st.local.v4.f32 	[%rd1+1456], {%f721, %f721, %f721, %f721};
	st.local.v4.f32 	[%rd1+1552], {%f721, %f721, %f721, %f721};
	st.local.v4.f32 	[%rd1+1648], {%f721, %f721, %f721, %f721};
	st.local.v4.f32 	[%rd1+1744], {%f721, %f721, %f721, %f721};
	st.local.v4.f32 	[%rd1+1840], {%f721, %f721, %f721, %f721};
	st.local.v4.f32 	[%rd1+1936], {%f721, %f721, %f721, %f721};
	st.local.v4.f32 	[%rd1+2032], {%f721, %f721, %f721, %f721};
	st.local.v4.f32 	[%rd1+2128], {%f721, %f721, %f721, %f721};
	st.local.v4.f32 	[%rd1+2224], {%f721, %f721, %f721, %f721};
	st.local.v4.f32 	[%rd1+2320], {%f721, %f721, %f721, %f721};
	st.local.v4.f32 	[%rd1+2416], {%f721, %f721, %f721, %f721};
	st.local.v4.f32 	[%rd1+2512], {%f721, %f721, %f721, %f721};
	st.local.v4.f32 	[%rd1+2608], {%f721, %f721, %f721, %f721};
	st.local.v4.f32 	[%rd1+2704], {%f721, %f721, %f721, %f721};
	st.local.v4.f32 	[%rd1+2800], {%f721, %f721, %f721, %f721};
	st.local.v4.f32 	[%rd1+2896], {%f721, %f721, %f721, %f721};
	st.local.v4.f32 	[%rd1+2992], {%f721, %f721, %f721, %f721};
	st.local.v4.f32 	[%rd1+3088], {%f721, %f721, %f721, %f721};
	st.local.v4.f32 	[%rd1+3184], {%f721, %f721, %f721, %f721};
	st.local.v4.f32 	[%rd1+3280], {%f721, %f721, %f721, %f721};
	st.local.v4.f32 	[%rd1+3376], {%f721, %f721, %f721, %f721};
	st.local.v4.f32 	[%rd1+3472], {%f721, %f721, %f721, %f721};
	st.local.v4.f32 	[%rd1+3568], {%f721, %f721, %f721, %f721};
	st.local.v4.f32 	[%rd1+3664], {%f721, %f721, %f721, %f721};
	st.local.v4.f32 	[%rd1+3760], {%f721, %f721, %f721, %f721};
	st.local.v4.f32 	[%rd1+3856], {%f721, %f721, %f721, %f721};
	st.local.v4.f32 	[%rd1+3952], {%f721, %f721, %f721, %f721};
	st.local.v4.f32 	[%rd1+4048], {%f721, %f721, %f721, %f721};
	st.local.v4.f32 	[%rd1+4144], {%f721, %f721, %f721, %f721};
	st.local.v4.f32 	[%rd1+4240], {%f721, %f721, %f721, %f721};
	st.local.v4.f32 	[%rd1+4336], {%f721, %f721, %f721, %f721};
	st.local.v4.f32 	[%rd1+4432], {%f721, %f721, %f721, %f721};
	st.local.v4.f32 	[%rd1+4528], {%f721, %f721, %f721, %f721};
	st.local.v4.f32 	[%rd1+4624], {%f721, %f721, %f721, %f721};
	st.local.v4.f32 	[%rd1+4720], {%f721, %f721, %f721, %f721};
	st.local.v4.f32 	[%rd1+4816], {%f721, %f721, %f721, %f721};
	st.local.v4.f32 	[%rd1+4912], {%f721, %f721, %f721, %f721};
	st.local.v4.f32 	[%rd1+5008], {%f721, %f721, %f721, %f721};
	st.local.v4.f32 	[%rd1+5104], {%f721, %f721, %f721, %f721};
	st.local.v4.f32 	[%rd1+5200], {%f721, %f721, %f721, %f721};
	st.local.v4.f32 	[%rd1+5296], {%f721, %f721, %f721, %f721};
	st.local.v4.f32 	[%rd1+5392], {%f721, %f721, %f721, %f721};
	st.local.v4.f32 	[%rd1+5488], {%f721, %f721, %f721, %f721};
	st.local.v4.f32 	[%rd1+5584], {%f721, %f721, %f721, %f721};
	st.local.v4.f32 	[%rd1+5680], {%f721, %f721, %f721, %f721};
	st.local.v4.f32 	[%rd1+32], {%f721, %f721, %f721, %f721};
	st.local.v4.f32 	[%rd1+128], {%f721, %f721, %f721, %f721};
	st.local.v4.f32 	[%rd1+224], {%f721, %f721, %f721, %f721};
	st.local.v4.f32 	[%rd1+320], {%f721, %f721, %f721, %f721};
	st.local.v4.f32 	[%rd1+416], {%f721, %f721, %f721, %f721};
	st.local.v4.f32 	[%rd1+512], {%f721, %f721, %f721, %f721};
	st.local.v4.f32 	[%rd1+608], {%f721, %f721, %f721, %f721};
	st.local.v4.f32 	[%rd1+704], {%f721, %f721, %f721, %f721};
	st.local.v4.f32 	[%rd1+800], {%f721, %f721, %f721, %f721};
	st.local.v4.f32 	[%rd1+896], {%f721, %f721, %f721, %f721};
	st.local.v4.f32 	[%rd1+992], {%f721, %f721, %f721, %f721};
	st.local.v4.f32 	[%rd1+1088], {%f721, %f721, %f721, %f721};
	st.local.v4.f32 	[%rd1+1184], {%f721, %f721, %f721, %f721};
	st.local.v4.f32 	[%rd1+1280], {%f721, %f721, %f721, %f721};
	st.local.v4.f32 	[%rd1+1376], {%f721, %f721, %f721, %f721};
	st.local.v4.f32 	[%rd1+1472], {%f721, %f721, %f721, %f721};
	st.local.v4.f32 	[%rd1+1568], {%f721, %f721, %f721, %f721};
	st.local.v4.f32 	[%rd1+1664], {%f721, %f721, %f721, %f721};
	st.local.v4.f32 	[%rd1+1760], {%f721, %f721, %f721, %f721};
	st.local.v4.f32 	[%rd1+1856], {%f721, %f721, %f721, %f721};
	st.local.v4.f32 	[%rd1+1952], {%f721, %f721, %f721, %f721};
	st.local.v4.f32 	[%rd1+2048], {%f721, %f721, %f721, %f721};
	st.local.v4.f32 	[%rd1+2144], {%f721, %f721, %f721, %f721};
	st.local.v4.f32 	[%rd1+2240], {%f721, %f721, %f721, %f721};
	st.local.v4.f32 	[%rd1+2336], {%f721, %f721, %f721, %f721};
	st.local.v4.f32 	[%rd1+2432], {%f721, %f721, %f721, %f721};
	st.local.v4.f32 	[%rd1+2528], {%f721, %f721, %f721, %f721};
	st.local.v4.f32 	[%rd1+2624], {%f721, %f721, %f721, %f721};
	st.local.v4.f32 	[%rd1+2720], {%f721, %f721, %f721, %f721};
	st.local.v4.f32 	[%rd1+2816], {%f721, %f721, %f721, %f721};
	st.local.v4.f32 	[%rd1+2912], {%f721, %f721, %f721, %f721};
	st.local.v4.f32 	[%rd1+3008], {%f721, %f721, %f721, %f721};
	st.local.v4.f32 	[%rd1+3104], {%f721, %f721, %f721, %f721};
	st.local.v4.f32 	[%rd1+3200], {%f721, %f721, %f721, %f721};
	st.local.v4.f32 	[%rd1+3296], {%f721, %f721, %f721, %f721};
	st.local.v4.f32 	[%rd1+3392], {%f721, %f721, %f721, %f721};
	st.local.v4.f32 	[%rd1+3488], {%f721, %f721, %f721, %f721};
	st.local.v4.f32 	[%rd1+3584], {%f721, %f721, %f721, %f721};
	st.local.v4.f32 	[%rd1+3680], {%f721, %f721, %f721, %f721};
	st.local.v4.f32 	[%rd1+3776], {%f721, %f721, %f721, %f721};
	st.local.v4.f32 	[%rd1+3872], {%f721, %f721, %f721, %f721};
	st.local.v4.f32 	[%rd1+3968], {%f721, %f721, %f721, %f721};
	st.local.v4.f32 	[%rd1+4064], {%f721, %f721, %f721, %f721};
	st.local.v4.f32 	[%rd1+4160], {%f721, %f721, %f721, %f721};
	st.local.v4.f32 	[%rd1+4256], {%f721, %f721, %f721, %f721};
	st.local.v4.f32 	[%rd1+4352], {%f721, %f721, %f721, %f721};
	st.local.v4.f32 	[%rd1+4448], {%f721, %f721, %f721, %f721};
	st.local.v4.f32 	[%rd1+4544], {%f721, %f721, %f721, %f721};
	st.local.v4.f32 	[%rd1+4640], {%f721, %f721, %f721, %f721};
	st.local.v4.f32 	[%rd1+4736], {%f721, %f721, %f721, %f721};
	st.local.v4.f32 	[%rd1+4832], {%f721, %f721, %f721, %f721};
	st.local.v4.f32 	[%rd1+4928], {%f721, %f721, %f721, %f721};
	st.local.v4.f32 	[%rd1+5024], {%f721, %f721, %f721, %f721};
	st.local.v4.f32 	[%rd1+5120], {%f721, %f721, %f721, %f721};
	st.local.v4.f32 	[%rd1+5216], {%f721, %f721, %f721, %f721};
	st.local.v4.f32 	[%rd1+5312], {%f721, %f721, %f721, %f721};
	st.local.v4.f32 	[%rd1+5408], {%f721, %f721, %f721, %f721};
	st.local.v4.f32 	[%rd1+5504], {%f721, %f721, %f721, %f721};
	st.local.v4.f32 	[%rd1+5600], {%f721, %f721, %f721, %f721};
	st.local.v4.f32 	[%rd1+5696], {%f721, %f721, %f721, %f721};
	add.s64 	%rd209, %rd1, 48;
	st.local.v4.f32 	[%rd1+48], {%f721, %f721, %f721, %f721};
	st.local.v4.f32 	[%rd1+144], {%f721, %f721, %f721, %f721};
	st.local.v4.f32 	[%rd1+240], {%f721, %f721, %f721, %f721};
	st.local.v4.f32 	[%rd1+336], {%f721, %f721, %f721, %f721};
	st.local.v4.f32 	[%rd1+432], {%f721, %f721, %f721, %f721};
	st.local.v4.f32 	[%rd1+528], {%f721, %f721, %f721, %f721};
	st.local.v4.f32 	[%rd1+624], {%f721, %f721, %f721, %f721};
	st.local.v4.f32 	[%rd1+720], {%f721, %f721, %f721, %f721};
	st.local.v4.f32 	[%rd1+816], {%f721, %f721, %f721, %f721};
	st.local.v4.f32 	[%rd1+912], {%f721, %f721, %f721, %f721};
	st.local.v4.f32 	[%rd1+1008], {%f721, %f721, %f721, %f721};
	st.local.v4.f32 	[%rd1+1104], {%f721, %f721, %f721, %f721};
	st.local.v4.f32 	[%rd1+1200], {%f721, %f721, %f721, %f721};
	st.local.v4.f32 	[%rd1+1296], {%f721, %f721, %f721, %f721};
	st.local.v4.f32 	[%rd1+1392], {%f721, %f721, %f721, %f721};
	st.local.v4.f32 	[%rd1+1488], {%f721, %f721, %f721, %f721};
	st.local.v4.f32 	[%rd1+1584], {%f721, %f721, %f721, %f721};
	st.local.v4.f32 	[%rd1+1680], {%f721, %f721, %f721, %f721};
	st.local.v4.f32 	[%rd1+1776], {%f721, %f721, %f721, %f721};
	st.local.v4.f32 	[%rd1+1872], {%f721, %f721, %f721, %f721};
	st.local.v4.f32 	[%rd1+1968], {%f721, %f721, %f721, %f721};
	st.local.v4.f32 	[%rd1+2064], {%f721, %f721, %f721, %f721};
	st.local.v4.f32 	[%rd1+2160], {%f721, %f721, %f721, %f721};
	st.local.v4.f32 	[%rd1+2256], {%f721, %f721, %f721, %f721};
	st.local.v4.f32 	[%rd1+2352], {%f721, %f721, %f721, %f721};
	st.local.v4.f32 	[%rd1+2448], {%f721, %f721, %f721, %f721};
	st.local.v4.f32 	[%rd1+2544], {%f721, %f721, %f721, %f721};
	st.local.v4.f32 	[%rd1+2640], {%f721, %f721, %f721, %f721};
	st.local.v4.f32 	[%rd1+2736], {%f721, %f721, %f721, %f721};
	st.local.v4.f32 	[%rd1+2832], {%f721, %f721, %f721, %f721};
	st.local.v4.f32 	[%rd1+2928], {%f721, %f721, %f721, %f721};
	st.local.v4.f32 	[%rd1+3024], {%f721, %f721, %f721, %f721};
	st.local.v4.f32 	[%rd1+3120], {%f721, %f721, %f721, %f721};
	st.local.v4.f32 	[%rd1+3216], {%f721, %f721, %f721, %f721};
	st.local.v4.f32 	[%rd1+3312], {%f721, %f721, %f721, %f721};
	st.local.v4.f32 	[%rd1+3408], {%f721, %f721, %f721, %f721};
	st.local.v4.f32 	[%rd1+3504], {%f721, %f721, %f721, %f721};
	st.local.v4.f32 	[%rd1+3600], {%f721, %f721, %f721, %f721};
	st.local.v4.f32 	[%rd1+3696], {%f721, %f721, %f721, %f721};
	st.local.v4.f32 	[%rd1+3792], {%f721, %f721, %f721, %f721};
	st.local.v4.f32 	[%rd1+3888], {%f721, %f721, %f721, %f721};
	st.local.v4.f32 	[%rd1+3984], {%f721, %f721, %f721, %f721};
	st.local.v4.f32 	[%rd1+4080], {%f721, %f721, %f721, %f721};
	st.local.v4.f32 	[%rd1+4176], {%f721, %f721, %f721, %f721};
	st.local.v4.f32 	[%rd1+4272], {%f721, %f721, %f721, %f721};
	st.local.v4.f32 	[%rd1+4368], {%f721, %f721, %f721, %f721};
	st.local.v4.f32 	[%rd1+4464], {%f721, %f721, %f721, %f721};
	st.local.v4.f32 	[%rd1+4560], {%f721, %f721, %f721, %f721};
	st.local.v4.f32 	[%rd1+4656], {%f721, %f721, %f721, %f721};
	st.local.v4.f32 	[%rd1+4752], {%f721, %f721, %f721, %f721};
	st.local.v4.f32 	[%rd1+4848], {%f721, %f721, %f721, %f721};
	st.local.v4.f32 	[%rd1+4944], {%f721, %f721, %f721, %f721};
	st.local.v4.f32 	[%rd1+5040], {%f721, %f721, %f721, %f721};
	st.local.v4.f32 	[%rd1+5136], {%f721, %f721, %f721, %f721};
	st.local.v4.f32 	[%rd1+5232], {%f721, %f721, %f721, %f721};
	st.local.v4.f32 	[%rd1+5328], {%f721, %f721, %f721, %f721};
	st.local.v4.f32 	[%rd1+5424], {%f721, %f721, %f721, %f721};
	st.local.v4.f32 	[%rd1+5520], {%f721, %f721, %f721, %f721};
	st.local.v4.f32 	[%rd1+5616], {%f721, %f721, %f721, %f721};
	st.local.v4.f32 	[%rd1+5712], {%f721, %f721, %f721, %f721};
	st.local.v4.f32 	[%rd1+64], {%f721, %f721, %f721, %f721};
	st.local.v4.f32 	[%rd1+160], {%f721, %f721, %f721, %f721};
	st.local.v4.f32 	[%rd1+256], {%f721, %f721, %f721, %f721};
	st.local.v4.f32 	[%rd1+352], {%f721, %f721, %f721, %f721};
	st.local.v4.f32 	[%rd1+448], {%f721, %f721, %f721, %f721};
	st.local.v4.f32 	[%rd1+544], {%f721, %f721, %f721, %f721};
	st.local.v4.f32 	[%rd1+640], {%f721, %f721, %f721, %f721};
	st.local.v4.f32 	[%rd1+736], {%f721, %f721, %f721, %f721};
	st.local.v4.f32 	[%rd1+832], {%f721, %f721, %f721, %f721};
	st.local.v4.f32 	[%rd1+928], {%f721, %f721, %f721, %f721};
	st.local.v4.f32 	[%rd1+1024], {%f721, %f721, %f721, %f721};
	st.local.v4.f32 	[%rd1+1120], {%f721, %f721, %f721, %f721};
	st.local.v4.f32 	[%rd1+1216], {%f721, %f721, %f721, %f721};
	st.local.v4.f32 	[%rd1+1312], {%f721, %f721, %f721, %f721};
	st.local.v4.f32 	[%rd1+1408], {%f721, %f721, %f721, %f721};
	st.local.v4.f32 	[%rd1+1504], {%f721, %f721, %f721, %f721};
	st.local.v4.f32 	[%rd1+1600], {%f721, %f721, %f721, %f721};
	st.local.v4.f32 	[%rd1+1696], {%f721, %f721, %f721, %f721};
	st.local.v4.f32 	[%rd1+1792], {%f721, %f721, %f721, %f721};
	st.local.v4.f32 	[%rd1+1888], {%f721, %f721, %f721, %f721};
	st.local.v4.f32 	[%rd1+1984], {%f721, %f721, %f721, %f721};
	st.local.v4.f32 	[%rd1+2080], {%f721, %f721, %f721, %f721};
	st.local.v4.f32 	[%rd1+2176], {%f721, %f721, %f721, %f721};
	st.local.v4.f32 	[%rd1+2272], {%f721, %f721, %f721, %f721};
	st.local.v4.f32 	[%rd1+2368], {%f721, %f721, %f721, %f721};
	st.local.v4.f32 	[%rd1+2464], {%f721, %f721, %f721, %f721};
	st.local.v4.f32 	[%rd1+2560], {%f721, %f721, %f721, %f721};
	st.local.v4.f32 	[%rd1+2656], {%f721, %f721, %f721, %f721};
	st.local.v4.f32 	[%rd1+2752], {%f721, %f721, %f721, %f721};
	st.local.v4.f32 	[%rd1+2848], {%f721, %f721, %f721, %f721};
	st.local.v4.f32 	[%rd1+2944], {%f721, %f721, %f721, %f721};
	st.local.v4.f32 	[%rd1+3040], {%f721, %f721, %f721, %f721};
	st.local.v4.f32 	[%rd1+3136], {%f721, %f721, %f721, %f721};
	st.local.v4.f32 	[%rd1+3232], {%f721, %f721, %f721, %f721};
	st.local.v4.f32 	[%rd1+3328], {%f721, %f721, %f721, %f721};
	st.local.v4.f32 	[%rd1+3424], {%f721, %f721, %f721, %f721};
	st.local.v4.f32 	[%rd1+3520], {%f721, %f721, %f721, %f721};
	st.local.v4.f32 	[%rd1+3616], {%f721, %f721, %f721, %f721};
	st.local.v4.f32 	[%rd1+3712], {%f721, %f721, %f721, %f721};
	st.local.v4.f32 	[%rd1+3808], {%f721, %f721, %f721, %f721};
	st.local.v4.f32 	[%rd1+3904], {%f721, %f721, %f721, %f721};
	st.local.v4.f32 	[%rd1+4000], {%f721, %f721, %f721, %f721};
	st.local.v4.f32 	[%rd1+4096], {%f721, %f721, %f721, %f721};
	st.local.v4.f32 	[%rd1+4192], {%f721, %f721, %f721, %f721};
	st.local.v4.f32 	[%rd1+4288], {%f721, %f721, %f721, %f721};
	st.local.v4.f32 	[%rd1+4384], {%f721, %f721, %f721, %f721};
	st.local.v4.f32 	[%rd1+4480], {%f721, %f721, %f721, %f721};
	st.local.v4.f32 	[%rd1+4576], {%f721, %f721, %f721, %f721};
	st.local.v4.f32 	[%rd1+4672], {%f721, %f721, %f721, %f721};
	st.local.v4.f32 	[%rd1+4768], {%f721, %f721, %f721, %f721};
	st.local.v4.f32 	[%rd1+4864], {%f721, %f721, %f721, %f721};
	st.local.v4.f32 	[%rd1+4960], {%f721, %f721, %f721, %f721};
	st.local.v4.f32 	[%rd1+5056], {%f721, %f721, %f721, %f721};
	st.local.v4.f32 	[%rd1+5152], {%f721, %f721, %f721, %f721};
	st.local.v4.f32 	[%rd1+5248], {%f721, %f721, %f721, %f721};
	st.local.v4.f32 	[%rd1+5344], {%f721, %f721, %f721, %f721};
	st.local.v4.f32 	[%rd1+5440], {%f721, %f721, %f721, %f721};
	st.local.v4.f32 	[%rd1+5536], {%f721, %f721, %f721, %f721};
	st.local.v4.f32 	[%rd1+5632], {%f721, %f721, %f721, %f721};
	st.local.v4.f32 	[%rd1+5728], {%f721, %f721, %f721, %f721};
	st.local.v4.f32 	[%rd1+80], {%f721, %f721, %f721, %f721};
	st.local.v4.f32 	[%rd1+176], {%f721, %f721, %f721, %f721};
	st.local.v4.f32 	[%rd1+272], {%f721, %f721, %f721, %f721};
	st.local.v4.f32 	[%rd1+368], {%f721, %f721, %f721, %f721};
	st.local.v4.f32 	[%rd1+464], {%f721, %f721, %f721, %f721};
	st.local.v4.f32 	[%rd1+560], {%f721, %f721, %f721, %f721};
	st.local.v4.f32 	[%rd1+656], {%f721, %f721, %f721, %f721};
	st.local.v4.f32 	[%rd1+752], {%f721, %f721, %f721, %f721};
	st.local.v4.f32 	[%rd1+848], {%f721, %f721, %f721, %f721};
	st.local.v4.f32 	[%rd1+944], {%f721, %f721, %f721, %f721};
	st.local.v4.f32 	[%rd1+1040], {%f721, %f721, %f721, %f721};
	st.local.v4.f32 	[%rd1+1136], {%f721, %f721, %f721, %f721};
	st.local.v4.f32 	[%rd1+1232], {%f721, %f721, %f721, %f721};
	st.local.v4.f32 	[%rd1+1328], {%f721, %f721, %f721, %f721};
	st.local.v4.f32 	[%rd1+1424], {%f721, %f721, %f721, %f721};
	st.local.v4.f32 	[%rd1+1520], {%f721, %f721, %f721, %f721};
	st.local.v4.f32 	[%rd1+1616], {%f721, %f721, %f721, %f721};
	st.local.v4.f32 	[%rd1+1712], {%f721, %f721, %f721, %f721};
	st.local.v4.f32 	[%rd1+1808], {%f721, %f721, %f721, %f721};
	st.local.v4.f32 	[%rd1+1904], {%f721, %f721, %f721, %f721};
	st.local.v4.f32 	[%rd1+2000], {%f721, %f721, %f721, %f721};
	st.local.v4.f32 	[%rd1+2096], {%f721, %f721, %f721, %f721};
	st.local.v4.f32 	[%rd1+2192], {%f721, %f721, %f721, %f721};
	st.local.v4.f32 	[%rd1+2288], {%f721, %f721, %f721, %f721};
	st.local.v4.f32 	[%rd1+2384], {%f721, %f721, %f721, %f721};
	st.local.v4.f32 	[%rd1+2480], {%f721, %f721, %f721, %f721};
	st.local.v4.f32 	[%rd1+2576], {%f721, %f721, %f721, %f721};
	st.local.v4.f32 	[%rd1+2672], {%f721, %f721, %f721, %f721};
	st.local.v4.f32 	[%rd1+2768], {%f721, %f721, %f721, %f721};
	st.local.v4.f32 	[%rd1+2864], {%f721, %f721, %f721, %f721};
	add.s64 	%rd210, %rd1, 2960;
	st.local.v4.f32 	[%rd1+2960], {%f721, %f721, %f721, %f721};
	st.local.v4.f32 	[%rd1+3056], {%f721, %f721, %f721, %f721};
	st.local.v4.f32 	[%rd1+3152], {%f721, %f721, %f721, %f721};
	st.local.v4.f32 	[%rd1+3248], {%f721, %f721, %f721, %f721};
	st.local.v4.f32 	[%rd1+3344], {%f721, %f721, %f721, %f721};
	st.local.v4.f32 	[%rd1+3440], {%f721, %f721, %f721, %f721};
	st.local.v4.f32 	[%rd1+3536], {%f721, %f721, %f721, %f721};
	st.local.v4.f32 	[%rd1+3632], {%f721, %f721, %f721, %f721};
	st.local.v4.f32 	[%rd1+3728], {%f721, %f721, %f721, %f721};
	st.local.v4.f32 	[%rd1+3824], {%f721, %f721, %f721, %f721};
	st.local.v4.f32 	[%rd1+3920], {%f721, %f721, %f721, %f721};
	st.local.v4.f32 	[%rd1+4016], {%f721, %f721, %f721, %f721};
	st.local.v4.f32 	[%rd1+4112], {%f721, %f721, %f721, %f721};
	st.local.v4.f32 	[%rd1+4208], {%f721, %f721, %f721, %f721};
	st.local.v4.f32 	[%rd1+4304], {%f721, %f721, %f721, %f721};
	st.local.v4.f32 	[%rd1+4400], {%f721, %f721, %f721, %f721};
	st.local.v4.f32 	[%rd1+4496], {%f721, %f721, %f721, %f721};
	st.local.v4.f32 	[%rd1+4592], {%f721, %f721, %f721, %f721};
	st.local.v4.f32 	[%rd1+4688], {%f721, %f721, %f721, %f721};
	st.local.v4.f32 	[%rd1+4784], {%f721, %f721, %f721, %f721};
	st.local.v4.f32 	[%rd1+4880], {%f721, %f721, %f721, %f721};
	st.local.v4.f32 	[%rd1+4976], {%f721, %f721, %f721, %f721};
	st.local.v4.f32 	[%rd1+5072], {%f721, %f721, %f721, %f721};
	st.local.v4.f32 	[%rd1+5168], {%f721, %f721, %f721, %f721};
	st.local.v4.f32 	[%rd1+5264], {%f721, %f721, %f721, %f721};
	st.local.v4.f32 	[%rd1+5360], {%f721, %f721, %f721, %f721};
	st.local.v4.f32 	[%rd1+5456], {%f721, %f721, %f721, %f721};
	st.local.v4.f32 	[%rd1+5552], {%f721, %f721, %f721, %f721};
	st.local.v4.f32 	[%rd1+5648], {%f721, %f721, %f721, %f721};
	st.local.v4.f32 	[%rd1+5744], {%f721, %f721, %f721, %f721};
	mov.u32 	%r20, %ctaid.x;
	mul.hi.u32 	%r1, %r20, 715827883;
	mul.lo.s32 	%r21, %r1, 6;
	sub.s32 	%r22, %r20, %r21;
	shr.u32 	%r2, %r22, 1;
	mov.u32 	%r23, %tid.x;
	cvt.u16.u32 	%rs13, %r23;
	add.s16 	%rs14, %rs13, 650;
	mul.hi.u16 	%rs15, %rs14, 437;
	shr.u16 	%rs1, %rs15, 2;
	add.s16 	%rs16, %rs13, 700;
	mul.hi.u16 	%rs17, %rs16, 437;
	shr.u16 	%rs2, %rs17, 2;
	add.s16 	%rs18, %rs13, 750;
	mul.hi.u16 	%rs19, %rs18, 437;
	shr.u16 	%rs3, %rs19, 2;
	add.s16 	%rs20, %rs13, 800;
	mul.hi.u16 	%rs21, %rs20, 437;
	shr.u16 	%rs4, %rs21, 2;
	add.s16 	%rs22, %rs13, 850;
	mul.hi.u16 	%rs23, %rs22, 437;
	shr.u16 	%rs5, %rs23, 2;
	add.s16 	%rs24, %rs13, 900;
	mul.hi.u16 	%rs25, %rs24, 437;
	shr.u16 	%rs6, %rs25, 2;
	add.s16 	%rs26, %rs13, 950;
	mul.hi.u16 	%rs27, %rs26, 437;
	shr.u16 	%rs7, %rs27, 2;
	add.s16 	%rs28, %rs13, 1000;
	mul.hi.u16 	%rs29, %rs28, 437;
	shr.u16 	%rs8, %rs29, 2;
	add.s16 	%rs30, %rs13, 1050;
	mul.hi.u16 	%rs31, %rs30, 437;
	shr.u16 	%rs9, %rs31, 2;
	add.s16 	%rs32, %rs13, 1100;
	mul.hi.u16 	%rs33, %rs32, 437;
	shr.u16 	%rs10, %rs33, 2;
	add.s16 	%rs34, %rs13, 1150;
	mul.hi.u16 	%rs35, %rs34, 437;
	shr.u16 	%rs11, %rs35, 2;
	mul.hi.u16 	%rs12, %rs13, 13108;
	mul.lo.s16 	%rs36, %rs12, 5;
	sub.s16 	%rs37, %rs13, %rs36;
	mul.lo.s16 	%rs38, %rs37, 24;
	cvt.u32.u16 	%r3, %rs38;
	mov.b32 	%r329, 0;
	mul.lo.s32 	%r25, %r2, 12000;
	cvt.u64.u32 	%rd17, %r25;
$L__BB1_1:
	ld.param.u64 	%rd206, [my_kernel_kernel0_param_0];
	setp.gt.u32 	%p2, %r23, 3;
	bar.sync 	0;
	shl.b32 	%r24, %r329, 1;
	mul.lo.s32 	%r26, %r1, 72000;
	and.b32  	%r27, %r23, 1;
	or.b32  	%r28, %r26, %r27;
	shr.u32 	%r29, %r23, 1;
	mad.lo.s32 	%r30, %r29, 40, %r28;
	add.s32 	%r31, %r30, %r25;
	add.s32 	%r32, %r31, %r24;
	cvta.to.global.u64 	%rd13, %rd206;
	mul.wide.u32 	%rd14, %r32, 4;
	add.s64 	%rd15, %rd13, %rd14;
	ld.global.nc.f32 	%f722, [%rd15];
	shl.b32 	%r33, %r23, 2;
	mov.u32 	%r34, _ZZ17my_kernel_kernel0E18PaddedInput_shared;
	add.s32 	%r35, %r34, %r33;
	st.shared.f32 	[%r35], %f722;
	ld.global.nc.f32 	%f723, [%rd15+4000];
	st.shared.f32 	[%r35+200], %f723;
	ld.global.nc.f32 	%f724, [%rd15+8000];
	st.shared.f32 	[%r35+400], %f724;
	ld.global.nc.f32 	%f725, [%rd15+12000];
	st.shared.f32 	[%r35+600], %f725;
	ld.global.nc.f32 	%f726, [%rd15+16000];
	st.shared.f32 	[%r35+800], %f726;
	ld.global.nc.f32 	%f727, [%rd15+20000];
	st.shared.f32 	[%r35+1000], %f727;
	ld.global.nc.f32 	%f728, [%rd15+24000];
	st.shared.f32 	[%r35+1200], %f728;
	ld.global.nc.f32 	%f729, [%rd15+28000];
	st.shared.f32 	[%r35+1400], %f729;
	ld.global.nc.f32 	%f730, [%rd15+32000];
	st.shared.f32 	[%r35+1600], %f730;
	ld.global.nc.f32 	%f731, [%rd15+36000];
	st.shared.f32 	[%r35+1800], %f731;
	ld.global.nc.f32 	%f732, [%rd15+40000];
	st.shared.f32 	[%r35+2000], %f732;
	ld.global.nc.f32 	%f733, [%rd15+44000];
	st.shared.f32 	[%r35+2200], %f733;
	ld.global.nc.f32 	%f734, [%rd15+144000];
	st.shared.f32 	[%r35+2400], %f734;
	cvt.u64.u32 	%rd16, %r24;
	cvt.u64.u32 	%rd18, %r30;
	add.s64 	%rd19, %rd18, %rd17;
	cvt.u32.u16 	%r36, %rs1;
	mul.wide.u32 	%rd20, %r36, 36000;
	add.s64 	%rd21, %rd19, %rd20;
	add.s64 	%rd22, %rd21, %rd16;
	shl.b64 	%rd23, %rd22, 2;
	add.s64 	%rd24, %rd13, %rd23;
	ld.global.nc.f32 	%f735, [%rd24+4000];
	st.shared.f32 	[%r35+2600], %f735;
	cvt.u32.u16 	%r37, %rs2;
	mul.wide.u32 	%rd25, %r37, 36000;
	add.s64 	%rd26, %rd19, %rd25;
	add.s64 	%rd27, %rd26, %rd16;
	shl.b64 	%rd28, %rd27, 2;
	add.s64 	%rd29, %rd13, %rd28;
	ld.global.nc.f32 	%f736, [%rd29+8000];
	st.shared.f32 	[%r35+2800], %f736;
	cvt.u32.u16 	%r38, %rs3;
	mul.wide.u32 	%rd30, %r38, 36000;
	add.s64 	%rd31, %rd19, %rd30;
	add.s64 	%rd32, %rd31, %rd16;
	shl.b64 	%rd33, %rd32, 2;
	add.s64 	%rd34, %rd13, %rd33;
	ld.global.nc.f32 	%f737, [%rd34+12000];
	st.shared.f32 	[%r35+3000], %f737;
	cvt.u32.u16 	%r39, %rs4;
	mul.wide.u32 	%rd35, %r39, 36000;
	add.s64 	%rd36, %rd19, %rd35;
	add.s64 	%rd37, %rd36, %rd16;
	shl.b64 	%rd38, %rd37, 2;
	add.s64 	%rd39, %rd13, %rd38;
	ld.global.nc.f32 	%f738, [%rd39+16000];
	st.shared.f32 	[%r35+3200], %f738;
	cvt.u32.u16 	%r40, %rs5;
	mul.wide.u32 	%rd40, %r40, 36000;
	add.s64 	%rd41, %rd19, %rd40;
	add.s64 	%rd42, %rd41, %rd16;
	shl.b64 	%rd43, %rd42, 2;
	add.s64 	%rd44, %rd13, %rd43;
	ld.global.nc.f32 	%f739, [%rd44+20000];
	st.shared.f32 	[%r35+3400], %f739;
	cvt.u32.u16 	%r41, %rs6;
	mul.wide.u32 	%rd45, %r41, 36000;
	add.s64 	%rd46, %rd19, %rd45;
	add.s64 	%rd47, %rd46, %rd16;
	shl.b64 	%rd48, %rd47, 2;
	add.s64 	%rd49, %rd13, %rd48;
	ld.global.nc.f32 	%f740, [%rd49+24000];
	st.shared.f32 	[%r35+3600], %f740;
	cvt.u32.u16 	%r42, %rs7;
	mul.wide.u32 	%rd50, %r42, 36000;
	add.s64 	%rd51, %rd19, %rd50;
	add.s64 	%rd52, %rd51, %rd16;
	shl.b64 	%rd53, %rd52, 2;
	add.s64 	%rd54, %rd13, %rd53;
	ld.global.nc.f32 	%f741, [%rd54+28000];
	st.shared.f32 	[%r35+3800], %f741;
	cvt.u32.u16 	%r43, %rs8;
	mul.wide.u32 	%rd55, %r43, 36000;
	add.s64 	%rd56, %rd19, %rd55;
	add.s64 	%rd57, %rd56, %rd16;
	shl.b64 	%rd58, %rd57, 2;
	add.s64 	%rd59, %rd13, %rd58;
	ld.global.nc.f32 	%f742, [%rd59+32000];
	st.shared.f32 	[%r35+4000], %f742;
	cvt.u32.u16 	%r44, %rs9;
	mul.wide.u32 	%rd60, %r44, 36000;
	add.s64 	%rd61, %rd19, %rd60;
	add.s64 	%rd62, %rd61, %rd16;
	shl.b64 	%rd63, %rd62, 2;
	add.s64 	%rd64, %rd13, %rd63;
	ld.global.nc.f32 	%f743, [%rd64+36000];
	st.shared.f32 	[%r35+4200], %f743;
	cvt.u32.u16 	%r45, %rs10;
	mul.wide.u32 	%rd65, %r45, 36000;
	add.s64 	%rd66, %rd19, %rd65;
	add.s64 	%rd67, %rd66, %rd16;
	shl.b64 	%rd68, %rd67, 2;
	add.s64 	%rd69, %rd13, %rd68;
	ld.global.nc.f32 	%f744, [%rd69+40000];
	st.shared.f32 	[%r35+4400], %f744;
	cvt.u32.u16 	%r46, %rs11;
	mul.wide.u32 	%rd70, %r46, 36000;
	add.s64 	%rd71, %rd19, %rd70;
	add.s64 	%rd72, %rd71, %rd16;
	shl.b64 	%rd73, %rd72, 2;
	add.s64 	%rd74, %rd13, %rd73;
	ld.global.nc.f32 	%f745, [%rd74+44000];
	st.shared.f32 	[%r35+4600], %f745;
	@%p2 bra 	$L__BB1_3;
	ld.param.u64 	%rd207, [my_kernel_kernel0_param_1];
	mul.lo.s32 	%r47, %r329, 480;
	mov.u32 	%r49, %ctaid.x;
	and.b32  	%r50, %r49, 1;
	setp.eq.b32 	%p3, %r50, 1;
	selp.b32 	%r51, 120, 0, %p3;
	mad.lo.s32 	%r52, %r29, 240, %r51;
	setp.eq.b32 	%p4, %r27, 1;
	selp.b32 	%r54, 60, 0, %p4;
	add.s32 	%r55, %r52, %r54;
	add.s32 	%r56, %r55, %r47;
	cvta.to.global.u64 	%rd75, %rd207;
	mul.wide.u32 	%rd76, %r56, 4;
	add.s64 	%rd77, %rd75, %rd76;
	ld.global.nc.f32 	%f746, [%rd77];
	mov.u32 	%r57, _ZZ17my_kernel_kernel0E18placeholder_shared;
	mad.lo.s32 	%r58, %r23, 240, %r57;
	st.shared.f32 	[%r58], %f746;
	setp.gt.u32 	%p5, %r23, 1;
	selp.b32 	%r59, 240, 0, %p5;
	add.s32 	%r60, %r51, %r59;
	mul.lo.s32 	%r61, %r23, 60;
	setp.lt.u32 	%p6, %r23, 2;
	selp.b32 	%r62, 1, -119, %p6;
	add.s32 	%r63, %r61, %r62;
	add.s32 	%r64, %r60, %r63;
	add.s32 	%r65, %r64, %r47;
	mul.wide.u32 	%rd78, %r65, 4;
	add.s64 	%rd79, %rd75, %rd78;
	ld.global.nc.f32 	%f747, [%rd79];
	st.shared.f32 	[%r58+4], %f747;
	selp.b32 	%r66, 2, -118, %p6;
	add.s32 	%r67, %r61, %r66;
	add.s32 	%r68, %r60, %r67;
	add.s32 	%r69, %r68, %r47;
	mul.wide.u32 	%rd80, %r69, 4;
	add.s64 	%rd81, %rd75, %rd80;
	ld.global.nc.f32 	%f748, [%rd81];
	st.shared.f32 	[%r58+8], %f748;
	selp.b32 	%r70, 3, -117, %p6;
	add.s32 	%r71, %r61, %r70;
	add.s32 	%r72, %r60, %r71;
	add.s32 	%r73, %r72, %r47;
	mul.wide.u32 	%rd82, %r73, 4;
	add.s64 	%rd83, %rd75, %rd82;
	ld.global.nc.f32 	%f749, [%rd83];
	st.shared.f32 	[%r58+12], %f749;
	selp.b32 	%r74, 4, -116, %p6;
	add.s32 	%r75, %r61, %r74;
	add.s32 	%r76, %r60, %r75;
	add.s32 	%r77, %r76, %r47;
	mul.wide.u32 	%rd84, %r77, 4;
	add.s64 	%rd85, %rd75, %rd84;
	ld.global.nc.f32 	%f750, [%rd85];
	st.shared.f32 	[%r58+16], %f750;
	selp.b32 	%r78, 5, -115, %p6;
	add.s32 	%r79, %r61, %r78;
	add.s32 	%r80, %r60, %r79;
	add.s32 	%r81, %r80, %r47;
	mul.wide.u32 	%rd86, %r81, 4;
	add.s64 	%rd87, %rd75, %rd86;
	ld.global.nc.f32 	%f751, [%rd87];
	st.shared.f32 	[%r58+20], %f751;
	selp.b32 	%r82, 6, -114, %p6;
	add.s32 	%r83, %r61, %r82;
	add.s32 	%r84, %r60, %r83;
	add.s32 	%r85, %r84, %r47;
	mul.wide.u32 	%rd88, %r85, 4;
	add.s64 	%rd89, %rd75, %rd88;
	ld.global.nc.f32 	%f752, [%rd89];
	st.shared.f32 	[%r58+24], %f752;
	selp.b32 	%r86, 7, -113, %p6;
	add.s32 	%r87, %r61, %r86;
	add.s32 	%r88, %r60, %r87;
	add.s32 	%r89, %r88, %r47;
	mul.wide.u32 	%rd90, %r89, 4;
	add.s64 	%rd91, %rd75, %rd90;
	ld.global.nc.f32 	%f753, [%rd91];
	st.shared.f32 	[%r58+28], %f753;
	selp.b32 	%r90, 8, -112, %p6;
	add.s32 	%r91, %r61, %r90;
	add.s32 	%r92, %r60, %r91;
	add.s32 	%r93, %r92, %r47;
	mul.wide.u32 	%rd92, %r93, 4;
	add.s64 	%rd93, %rd75, %rd92;
	ld.global.nc.f32 	%f754, [%rd93];
	st.shared.f32 	[%r58+32], %f754;
	selp.b32 	%r94, 9, -111, %p6;
	add.s32 	%r95, %r61, %r94;
	add.s32 	%r96, %r60, %r95;
	add.s32 	%r97, %r96, %r47;
	mul.wide.u32 	%rd94, %r97, 4;
	add.s64 	%rd95, %rd75, %rd94;
	ld.global.nc.f32 	%f755, [%rd95];
	st.shared.f32 	[%r58+36], %f755;
	selp.b32 	%r98, 10, -110, %p6;
	add.s32 	%r99, %r61, %r98;
	add.s32 	%r100, %r60, %r99;
	add.s32 	%r101, %r100, %r47;
	mul.wide.u32 	%rd96, %r101, 4;
	add.s64 	%rd97, %rd75, %rd96;
	ld.global.nc.f32 	%f756, [%rd97];
	st.shared.f32 	[%r58+40], %f756;
	selp.b32 	%r102, 11, -109, %p6;
	add.s32 	%r103, %r61, %r102;
	add.s32 	%r104, %r60, %r103;
	add.s32 	%r105, %r104, %r47;
	mul.wide.u32 	%rd98, %r105, 4;
	add.s64 	%rd99, %rd75, %rd98;
	ld.global.nc.f32 	%f757, [%rd99];
	st.shared.f32 	[%r58+44], %f757;
	selp.b32 	%r106, 12, -108, %p6;
	add.s32 	%r107, %r61, %r106;
	add.s32 	%r108, %r60, %r107;
	add.s32 	%r109, %r108, %r47;
	mul.wide.u32 	%rd100, %r109, 4;
	add.s64 	%rd101, %rd75, %rd100;
	ld.global.nc.f32 	%f758, [%rd101];
	st.shared.f32 	[%r58+48], %f758;
	selp.b32 	%r110, 13, -107, %p6;
	add.s32 	%r111, %r61, %r110;
	add.s32 	%r112, %r60, %r111;
	add.s32 	%r113, %r112, %r47;
	mul.wide.u32 	%rd102, %r113, 4;
	add.s64 	%rd103, %rd75, %rd102;
	ld.global.nc.f32 	%f759, [%rd103];
	st.shared.f32 	[%r58+52], %f759;
	selp.b32 	%r114, 14, -106, %p6;
	add.s32 	%r115, %r61, %r114;
	add.s32 	%r116, %r60, %r115;
	add.s32 	%r117, %r116, %r47;
	mul.wide.u32 	%rd104, %r117, 4;
	add.s64 	%rd105, %rd75, %rd104;
	ld.global.nc.f32 	%f760, [%rd105];
	st.shared.f32 	[%r58+56], %f760;
	selp.b32 	%r118, 15, -105, %p6;
	add.s32 	%r119, %r61, %r118;
	add.s32 	%r120, %r60, %r119;
	add.s32 	%r121, %r120, %r47;
	mul.wide.u32 	%rd106, %r121, 4;
	add.s64 	%rd107, %rd75, %rd106;
	ld.global.nc.f32 	%f761, [%rd107];
	st.shared.f32 	[%r58+60], %f761;
	selp.b32 	%r122, 16, -104, %p6;
	add.s32 	%r123, %r61, %r122;
	add.s32 	%r124, %r60, %r123;
	add.s32 	%r125, %r124, %r47;
	mul.wide.u32 	%rd108, %r125, 4;
	add.s64 	%rd109, %rd75, %rd108;
	ld.global.nc.f32 	%f762, [%rd109];
	st.shared.f32 	[%r58+64], %f762;
	selp.b32 	%r126, 17, -103, %p6;
	add.s32 	%r127, %r61, %r126;
	add.s32 	%r128, %r60, %r127;
	add.s32 	%r129, %r128, %r47;
	mul.wide.u32 	%rd110, %r129, 4;
	add.s64 	%rd111, %rd75, %rd110;
	ld.global.nc.f32 	%f763, [%rd111];
	st.shared.f32 	[%r58+68], %f763;
	selp.b32 	%r130, 18, -102, %p6;
	add.s32 	%r131, %r61, %r130;
	add.s32 	%r132, %r60, %r131;
	add.s32 	%r133, %r132, %r47;
	mul.wide.u32 	%rd112, %r133, 4;
	add.s64 	%rd113, %rd75, %rd112;
	ld.global.nc.f32 	%f764, [%rd113];
	st.shared.f32 	[%r58+72], %f764;
	selp.b32 	%r134, 19, -101, %p6;
	add.s32 	%r135, %r61, %r134;
	add.s32 	%r136, %r60, %r135;
	add.s32 	%r137, %r136, %r47;
	mul.wide.u32 	%rd114, %r137, 4;
	add.s64 	%rd115, %rd75, %rd114;
	ld.global.nc.f32 	%f765, [%rd115];
	st.shared.f32 	[%r58+76], %f765;
	selp.b32 	%r138, 20, -100, %p6;
	add.s32 	%r139, %r61, %r138;
	add.s32 	%r140, %r60, %r139;
	add.s32 	%r141, %r140, %r47;
	mul.wide.u32 	%rd116, %r141, 4;
	add.s64 	%rd117, %rd75, %rd116;
	ld.global.nc.f32 	%f766, [%rd117];
	st.shared.f32 	[%r58+80], %f766;
	selp.b32 	%r142, 21, -99, %p6;
	add.s32 	%r143, %r61, %r142;
	add.s32 	%r144, %r60, %r143;
	add.s32 	%r145, %r144, %r47;
	mul.wide.u32 	%rd118, %r145, 4;
	add.s64 	%rd119, %rd75, %rd118;
	ld.global.nc.f32 	%f767, [%rd119];
	st.shared.f32 	[%r58+84], %f767;
	selp.b32 	%r146, 22, -98, %p6;
	add.s32 	%r147, %r61, %r146;
	add.s32 	%r148, %r60, %r147;
	add.s32 	%r149, %r148, %r47;
	mul.wide.u32 	%rd120, %r149, 4;
	add.s64 	%rd121, %rd75, %rd120;
	ld.global.nc.f32 	%f768, [%rd121];
	st.shared.f32 	[%r58+88], %f768;
	selp.b32 	%r150, 23, -97, %p6;
	add.s32 	%r151, %r61, %r150;
	add.s32 	%r152, %r60, %r151;
	add.s32 	%r153, %r152, %r47;
	mul.wide.u32 	%rd122, %r153, 4;
	add.s64 	%rd123, %rd75, %rd122;
	ld.global.nc.f32 	%f769, [%rd123];
	st.shared.f32 	[%r58+92], %f769;
	selp.b32 	%r154, 24, -96, %p6;
	add.s32 	%r155, %r61, %r154;
	add.s32 	%r156, %r60, %r155;
	add.s32 	%r157, %r156, %r47;
	mul.wide.u32 	%rd124, %r157, 4;
	add.s64 	%rd125, %rd75, %rd124;
	ld.global.nc.f32 	%f770, [%rd125];
	st.shared.f32 	[%r58+96], %f770;
	selp.b32 	%r158, 25, -95, %p6;
	add.s32 	%r159, %r61, %r158;
	add.s32 	%r160, %r60, %r159;
	add.s32 	%r161, %r160, %r47;
	mul.wide.u32 	%rd126, %r161, 4;
	add.s64 	%rd127, %rd75, %rd126;
	ld.global.nc.f32 	%f771, [%rd127];
	st.shared.f32 	[%r58+100], %f771;
	selp.b32 	%r162, 26, -94, %p6;
	add.s32 	%r163, %r61, %r162;
	add.s32 	%r164, %r60, %r163;
	add.s32 	%r165, %r164, %r47;
	mul.wide.u32 	%rd128, %r165, 4;
	add.s64 	%rd129, %rd75, %rd128;
	ld.global.nc.f32 	%f772, [%rd129];
	st.shared.f32 	[%r58+104], %f772;
	selp.b32 	%r166, 27, -93, %p6;
	add.s32 	%r167, %r61, %r166;
	add.s32 	%r168, %r60, %r167;
	add.s32 	%r169, %r168, %r47;
	mul.wide.u32 	%rd130, %r169, 4;
	add.s64 	%rd131, %rd75, %rd130;
	ld.global.nc.f32 	%f773, [%rd131];
	st.shared.f32 	[%r58+108], %f773;
	selp.b32 	%r170, 28, -92, %p6;
	add.s32 	%r171, %r61, %r170;
	add.s32 	%r172, %r60, %r171;
	add.s32 	%r173, %r172, %r47;
	mul.wide.u32 	%rd132, %r173, 4;
	add.s64 	%rd133, %rd75, %rd132;
	ld.global.nc.f32 	%f774, [%rd133];
	st.shared.f32 	[%r58+112], %f774;
	selp.b32 	%r174, 29, -91, %p6;
	add.s32 	%r175, %r61, %r174;
	add.s32 	%r176, %r60, %r175;
	add.s32 	%r177, %r176, %r47;
	mul.wide.u32 	%rd134, %r177, 4;
	add.s64 	%rd135, %rd75, %rd134;
	ld.global.nc.f32 	%f775, [%rd135];
	st.shared.f32 	[%r58+116], %f775;
	selp.b32 	%r178, 30, -90, %p6;
	add.s32 	%r179, %r61, %r178;
	add.s32 	%r180, %r60, %r179;
	add.s32 	%r181, %r180, %r47;
	mul.wide.u32 	%rd136, %r181, 4;
	add.s64 	%rd137, %rd75, %rd136;
	ld.global.nc.f32 	%f776, [%rd137];
	st.shared.f32 	[%r58+120], %f776;
	selp.b32 	%r182, 31, -89, %p6;
	add.s32 	%r183, %r61, %r182;
	add.s32 	%r184, %r60, %r183;
	add.s32 	%r185, %r184, %r47;
	mul.wide.u32 	%rd138, %r185, 4;
	add.s64 	%rd139, %rd75, %rd138;
	ld.global.nc.f32 	%f777, [%rd139];
	st.shared.f32 	[%r58+124], %f777;
	selp.b32 	%r186, 32, -88, %p6;
	add.s32 	%r187, %r61, %r186;
	add.s32 	%r188, %r60, %r187;
	add.s32 	%r189, %r188, %r47;
	mul.wide.u32 	%rd140, %r189, 4;
	add.s64 	%rd141, %rd75, %rd140;
	ld.global.nc.f32 	%f778, [%rd141];
	st.shared.f32 	[%r58+128], %f778;
	selp.b32 	%r190, 33, -87, %p6;
	add.s32 	%r191, %r61, %r190;
	add.s32 	%r192, %r60, %r191;
	add.s32 	%r193, %r192, %r47;
	mul.wide.u32 	%rd142, %r193, 4;
	add.s64 	%rd143, %rd75, %rd142;
	ld.global.nc.f32 	%f779, [%rd143];
	st.shared.f32 	[%r58+132], %f779;
	selp.b32 	%r194, 34, -86, %p6;
	add.s32 	%r195, %r61, %r194;
	add.s32 	%r196, %r60, %r195;
	add.s32 	%r197, %r196, %r47;
	mul.wide.u32 	%rd144, %r197, 4;
	add.s64 	%rd145, %rd75, %rd144;
	ld.global.nc.f32 	%f780, [%rd145];
	st.shared.f32 	[%r58+136], %f780;
	selp.b32 	%r198, 35, -85, %p6;
	add.s32 	%r199, %r61, %r198;
	add.s32 	%r200, %r60, %r199;
	add.s32 	%r201, %r200, %r47;
	mul.wide.u32 	%rd146, %r201, 4;
	add.s64 	%rd147, %rd75, %rd146;
	ld.global.nc.f32 	%f781, [%rd147];
	st.shared.f32 	[%r58+140], %f781;
	selp.b32 	%r202, 36, -84, %p6;
	add.s32 	%r203, %r61, %r202;
	add.s32 	%r204, %r60, %r203;
	add.s32 	%r205, %r204, %r47;
	mul.wide.u32 	%rd148, %r205, 4;
	add.s64 	%rd149, %rd75, %rd148;
	ld.global.nc.f32 	%f782, [%rd149];
	st.shared.f32 	[%r58+144], %f782;
	selp.b32 	%r206, 37, -83, %p6;
	add.s32 	%r207, %r61, %r206;
	add.s32 	%r208, %r60, %r207;
	add.s32 	%r209, %r208, %r47;
	mul.wide.u32 	%rd150, %r209, 4;
	add.s64 	%rd151, %rd75, %rd150;
	ld.global.nc.f32 	%f783, [%rd151];
	st.shared.f32 	[%r58+148], %f783;
	selp.b32 	%r210, 38, -82, %p6;
	add.s32 	%r211, %r61, %r210;
	add.s32 	%r212, %r60, %r211;
	add.s32 	%r213, %r212, %r47;
	mul.wide.u32 	%rd152, %r213, 4;
	add.s64 	%rd153, %rd75, %rd152;
	ld.global.nc.f32 	%f784, [%rd153];
	st.shared.f32 	[%r58+152], %f784;
	selp.b32 	%r214, 39, -81, %p6;
	add.s32 	%r215, %r61, %r214;
	add.s32 	%r216, %r60, %r215;
	add.s32 	%r217, %r216, %r47;
	mul.wide.u32 	%rd154, %r217, 4;
	add.s64 	%rd155, %rd75, %rd154;
	ld.global.nc.f32 	%f785, [%rd155];
	st.shared.f32 	[%r58+156], %f785;
	selp.b32 	%r218, 40, -80, %p6;
	add.s32 	%r219, %r61, %r218;
	add.s32 	%r220, %r60, %r219;
	add.s32 	%r221, %r220, %r47;
	mul.wide.u32 	%rd156, %r221, 4;
	add.s64 	%rd157, %rd75, %rd156;
	ld.global.nc.f32 	%f786, [%rd157];
	st.shared.f32 	[%r58+160], %f786;
	selp.b32 	%r222, 41, -79, %p6;
	add.s32 	%r223, %r61, %r222;
	add.s32 	%r224, %r60, %r223;
	add.s32 	%r225, %r224, %r47;
	mul.wide.u32 	%rd158, %r225, 4;
	add.s64 	%rd159, %rd75, %rd158;
	ld.global.nc.f32 	%f787, [%rd159];
	st.shared.f32 	[%r58+164], %f787;
	selp.b32 	%r226, 42, -78, %p6;
	add.s32 	%r227, %r61, %r226;
	add.s32 	%r228, %r60, %r227;
	add.s32 	%r229, %r228, %r47;
	mul.wide.u32 	%rd160, %r229, 4;
	add.s64 	%rd161, %rd75, %rd160;
	ld.global.nc.f32 	%f788, [%rd161];
	st.shared.f32 	[%r58+168], %f788;
	selp.b32 	%r230, 43, -77, %p6;
	add.s32 	%r231, %r61, %r230;
	add.s32 	%r232, %r60, %r231;
	add.s32 	%r233, %r232, %r47;
	mul.wide.u32 	%rd162, %r233, 4;
	add.s64 	%rd163, %rd75, %rd162;
	ld.global.nc.f32 	%f789, [%rd163];
	st.shared.f32 	[%r58+172], %f789;
	selp.b32 	%r234, 44, -76, %p6;
	add.s32 	%r235, %r61, %r234;
	add.s32 	%r236, %r60, %r235;
	add.s32 	%r237, %r236, %r47;
	mul.wide.u32 	%rd164, %r237, 4;
	add.s64 	%rd165, %rd75, %rd164;
	ld.global.nc.f32 	%f790, [%rd165];
	st.shared.f32 	[%r58+176], %f790;
	selp.b32 	%r238, 45, -75, %p6;
	add.s32 	%r239, %r61, %r238;
	add.s32 	%r240, %r60, %r239;
	add.s32 	%r241, %r240, %r47;
	mul.wide.u32 	%rd166, %r241, 4;
	add.s64 	%rd167, %rd75, %rd166;
	ld.global.nc.f32 	%f791, [%rd167];
	st.shared.f32 	[%r58+180], %f791;
	selp.b32 	%r242, 46, -74, %p6;
	add.s32 	%r243, %r61, %r242;
	add.s32 	%r244, %r60, %r243;
	add.s32 	%r245, %r244, %r47;
	mul.wide.u32 	%rd168, %r245, 4;
	add.s64 	%rd169, %rd75, %rd168;
	ld.global.nc.f32 	%f792, [%rd169];
	st.shared.f32 	[%r58+184], %f792;
	selp.b32 	%r246, 47, -73, %p6;
	add.s32 	%r247, %r61, %r246;
	add.s32 	%r248, %r60, %r247;
	add.s32 	%r249, %r248, %r47;
	mul.wide.u32 	%rd170, %r249, 4;
	add.s64 	%rd171, %rd75, %rd170;
	ld.global.nc.f32 	%f793, [%rd171];
	st.shared.f32 	[%r58+188], %f793;
	selp.b32 	%r250, 48, -72, %p6;
	add.s32 	%r251, %r61, %r250;
	add.s32 	%r252, %r60, %r251;
	add.s32 	%r253, %r252, %r47;
	mul.wide.u32 	%rd172, %r253, 4;
	add.s64 	%rd173, %rd75, %rd172;
	ld.global.nc.f32 	%f794, [%rd173];
	st.shared.f32 	[%r58+192], %f794;
	selp.b32 	%r254, 49, -71, %p6;
	add.s32 	%r255, %r61, %r254;
	add.s32 	%r256, %r60, %r255;
	add.s32 	%r257, %r256, %r47;
	mul.wide.u32 	%rd174, %r257, 4;
	add.s64 	%rd175, %rd75, %rd174;
	ld.global.nc.f32 	%f795, [%rd175];
	st.shared.f32 	[%r58+196], %f795;
	selp.b32 	%r258, 50, -70, %p6;
	add.s32 	%r259, %r61, %r258;
	add.s32 	%r260, %r60, %r259;
	add.s32 	%r261, %r260, %r47;
	mul.wide.u32 	%rd176, %r261, 4;
	add.s64 	%rd177, %rd75, %rd176;
	ld.global.nc.f32 	%f796, [%rd177];
	st.shared.f32 	[%r58+200], %f796;
	selp.b32 	%r262, 51, -69, %p6;
	add.s32 	%r263, %r61, %r262;
	add.s32 	%r264, %r60, %r263;
	add.s32 	%r265, %r264, %r47;
	mul.wide.u32 	%rd178, %r265, 4;
	add.s64 	%rd179, %rd75, %rd178;
	ld.global.nc.f32 	%f797, [%rd179];
	st.shared.f32 	[%r58+204], %f797;
	selp.b32 	%r266, 52, -68, %p6;
	add.s32 	%r267, %r61, %r266;
	add.s32 	%r268, %r60, %r267;
	add.s32 	%r269, %r268, %r47;
	mul.wide.u32 	%rd180, %r269, 4;
	add.s64 	%rd181, %rd75, %rd180;
	ld.global.nc.f32 	%f798, [%rd181];
	st.shared.f32 	[%r58+208], %f798;
	selp.b32 	%r270, 53, -67, %p6;
	add.s32 	%r271, %r61, %r270;
	add.s32 	%r272, %r60, %r271;
	add.s32 	%r273, %r272, %r47;
	mul.wide.u32 	%rd182, %r273, 4;
	add.s64 	%rd183, %rd75, %rd182;
	ld.global.nc.f32 	%f799, [%rd183];
	st.shared.f32 	[%r58+212], %f799;
	selp.b32 	%r274, 54, -66, %p6;
	add.s32 	%r275, %r61, %r274;
	add.s32 	%r276, %r60, %r275;
	add.s32 	%r277, %r276, %r47;
	mul.wide.u32 	%rd184, %r277, 4;
	add.s64 	%rd185, %rd75, %rd184;
	ld.global.nc.f32 	%f800, [%rd185];
	st.shared.f32 	[%r58+216], %f800;
	selp.b32 	%r278, 55, -65, %p6;
	add.s32 	%r279, %r61, %r278;
	add.s32 	%r280, %r60, %r279;
	add.s32 	%r281, %r280, %r47;
	mul.wide.u32 	%rd186, %r281, 4;
	add.s64 	%rd187, %rd75, %rd186;
	ld.global.nc.f32 	%f801, [%rd187];
	st.shared.f32 	[%r58+220], %f801;
	selp.b32 	%r282, 56, -64, %p6;
	add.s32 	%r283, %r61, %r282;
	add.s32 	%r284, %r60, %r283;
	add.s32 	%r285, %r284, %r47;
	mul.wide.u32 	%rd188, %r285, 4;
	add.s64 	%rd189, %rd75, %rd188;
	ld.global.nc.f32 	%f802, [%rd189];
	st.shared.f32 	[%r58+224], %f802;
	selp.b32 	%r286, 57, -63, %p6;
	add.s32 	%r287, %r61, %r286;
	add.s32 	%r288, %r60, %r287;
	add.s32 	%r289, %r288, %r47;
	mul.wide.u32 	%rd190, %r289, 4;
	add.s64 	%rd191, %rd75, %rd190;
	ld.global.nc.f32 	%f803, [%rd191];
	st.shared.f32 	[%r58+228], %f803;
	selp.b32 	%r290, 58, -62, %p6;
	add.s32 	%r291, %r61, %r290;
	add.s32 	%r292, %r60, %r291;
	add.s32 	%r293, %r292, %r47;
	mul.wide.u32 	%rd192, %r293, 4;
	add.s64 	%rd193, %rd75, %rd192;
	ld.global.nc.f32 	%f804, [%rd193];
	st.shared.f32 	[%r58+232], %f804;
	selp.b32 	%r294, 59, -61, %p6;
	add.s32 	%r295, %r61, %r294;
	add.s32 	%r296, %r60, %r295;
	add.s32 	%r297, %r296, %r47;
	mul.wide.u32 	%rd194, %r297, 4;
	add.s64 	%rd195, %rd75, %rd194;
	ld.global.nc.f32 	%f805, [%rd195];
	st.shared.f32 	[%r58+236], %f805;
$L__BB1_3:
	bar.sync 	0;
	mov.b32 	%r330, 0;
$L__BB1_4:
	shl.b32 	%r300, %r330, 2;
	mul.wide.u32 	%rd196, %r300, 4;
	add.s64 	%rd197, %rd1, %rd196;
	ld.local.f32 	%f1159, [%rd197];
	ld.local.f32 	%f1158, [%rd197+2880];
	ld.local.f32 	%f1157, [%rd197+4];
	ld.local.v2.f32 	{%f1155, %f1156}, [%rd197+8];
	ld.local.v4.f32 	{%f1151, %f1152, %f1153, %f1154}, [%rd197+96];
	ld.local.v4.f32 	{%f1147, %f1148, %f1149, %f1150}, [%rd197+192];
	ld.local.v4.f32 	{%f1143, %f1144, %f1145, %f1146}, [%rd197+288];
	ld.local.v4.f32 	{%f1139, %f1140, %f1141, %f1142}, [%rd197+384];
	ld.local.v4.f32 	{%f1135, %f1136, %f1137, %f1138}, [%rd197+480];
	ld.local.v4.f32 	{%f1131, %f1132, %f1133, %f1134}, [%rd197+576];
	ld.local.v4.f32 	{%f1127, %f1128, %f1129, %f1130}, [%rd197+672];
	ld.local.v4.f32 	{%f1123, %f1124, %f1125, %f1126}, [%rd197+768];
	ld.local.v4.f32 	{%f1119, %f1120, %f1121, %f1122}, [%rd197+864];
	ld.local.v4.f32 	{%f1115, %f1116, %f1117, %f1118}, [%rd197+960];
	ld.local.v4.f32 	{%f1111, %f1112, %f1113, %f1114}, [%rd197+1056];
	ld.local.v4.f32 	{%f1107, %f1108, %f1109, %f1110}, [%rd197+1152];
	ld.local.v4.f32 	{%f1103, %f1104, %f1105, %f1106}, [%rd197+1248];
	ld.local.v4.f32 	{%f1099, %f1100, %f1101, %f1102}, [%rd197+1344];
	ld.local.v4.f32 	{%f1095, %f1096, %f1097, %f1098}, [%rd197+1440];
	ld.local.v4.f32 	{%f1091, %f1092, %f1093, %f1094}, [%rd197+1536];
	ld.local.v4.f32 	{%f1087, %f1088, %f1089, %f1090}, [%rd197+1632];
	ld.local.v4.f32 	{%f1083, %f1084, %f1085, %f1086}, [%rd197+1728];
	ld.local.v4.f32 	{%f1079, %f1080, %f1081, %f1082}, [%rd197+1824];
	ld.local.v4.f32 	{%f1075, %f1076, %f1077, %f1078}, [%rd197+1920];
	ld.local.v4.f32 	{%f1071, %f1072, %f1073, %f1074}, [%rd197+2016];
	ld.local.v4.f32 	{%f1067, %f1068, %f1069, %f1070}, [%rd197+2112];
	ld.local.v4.f32 	{%f1063, %f1064, %f1065, %f1066}, [%rd197+2208];
	ld.local.v4.f32 	{%f1059, %f1060, %f1061, %f1062}, [%rd197+2304];
	ld.local.v4.f32 	{%f1055, %f1056, %f1057, %f1058}, [%rd197+2400];
	ld.local.v4.f32 	{%f1051, %f1052, %f1053, %f1054}, [%rd197+2496];
	ld.local.v4.f32 	{%f1047, %f1048, %f1049, %f1050}, [%rd197+2592];
	ld.local.v4.f32 	{%f1043, %f1044, %f1045, %f1046}, [%rd197+2688];
	ld.local.v4.f32 	{%f1039, %f1040, %f1041, %f1042}, [%rd197+2784];
	ld.local.f32 	%f1038, [%rd197+2884];
	ld.local.v2.f32 	{%f1036, %f1037}, [%rd197+2888];
	ld.local.v4.f32 	{%f1032, %f1033, %f1034, %f1035}, [%rd197+2976];
	ld.local.v4.f32 	{%f1028, %f1029, %f1030, %f1031}, [%rd197+3072];
	ld.local.v4.f32 	{%f1024, %f1025, %f1026, %f1027}, [%rd197+3168];
	ld.local.v4.f32 	{%f1020, %f1021, %f1022, %f1023}, [%rd197+3264];
	ld.local.v4.f32 	{%f1016, %f1017, %f1018, %f1019}, [%rd197+3360];
	ld.local.v4.f32 	{%f1012, %f1013, %f1014, %f1015}, [%rd197+3456];
	ld.local.v4.f32 	{%f1008, %f1009, %f1010, %f1011}, [%rd197+3552];
	ld.local.v4.f32 	{%f1004, %f1005, %f1006, %f1007}, [%rd197+3648];
	ld.local.v4.f32 	{%f1000, %f1001, %f1002, %f1003}, [%rd197+3744];
	ld.local.v4.f32 	{%f996, %f997, %f998, %f999}, [%rd197+3840];
	ld.local.v4.f32 	{%f992, %f993, %f994, %f995}, [%rd197+3936];
	ld.local.v4.f32 	{%f988, %f989, %f990, %f991}, [%rd197+4032];
	ld.local.v4.f32 	{%f984, %f985, %f986, %f987}, [%rd197+4128];
	ld.local.v4.f32 	{%f980, %f981, %f982, %f983}, [%rd197+4224];
	ld.local.v4.f32 	{%f976, %f977, %f978, %f979}, [%rd197+4320];
	ld.local.v4.f32 	{%f972, %f973, %f974, %f975}, [%rd197+4416];
	ld.local.v4.f32 	{%f968, %f969, %f970, %f971}, [%rd197+4512];
	ld.local.v4.f32 	{%f964, %f965, %f966, %f967}, [%rd197+4608];
	ld.local.v4.f32 	{%f960, %f961, %f962, %f963}, [%rd197+4704];
	ld.local.v4.f32 	{%f956, %f957, %f958, %f959}, [%rd197+4800];
	ld.local.v4.f32 	{%f952, %f953, %f954, %f955}, [%rd197+4896];
	ld.local.v4.f32 	{%f948, %f949, %f950, %f951}, [%rd197+4992];
	ld.local.v4.f32 	{%f944, %f945, %f946, %f947}, [%rd197+5088];
	ld.local.v4.f32 	{%f940, %f941, %f942, %f943}, [%rd197+5184];
	ld.local.v4.f32 	{%f936, %f937, %f938, %f939}, [%rd197+5280];
	ld.local.v4.f32 	{%f932, %f933, %f934, %f935}, [%rd197+5376];
	ld.local.v4.f32 	{%f928, %f929, %f930, %f931}, [%rd197+5472];
	ld.local.v4.f32 	{%f924, %f925, %f926, %f927}, [%rd197+5568];
	ld.local.v4.f32 	{%f920, %f921, %f922, %f923}, [%rd197+5664];
	mov.b32 	%r331, 0;
	mov.pred 	%p14, -1;
$L__BB1_5:
	mov.pred 	%p1, %p14;
	mul.lo.s16 	%rs39, %rs12, 60;
	cvt.u32.u16 	%r302, %rs39;
	add.s32 	%r303, %r331, %r302;
	shl.b32 	%r304, %r330, 2;
	add.s32 	%r305, %r304, %r3;
	mad.lo.s32 	%r306, %r331, 120, %r305;
	shl.b32 	%r307, %r306, 2;
	mov.u32 	%r308, _ZZ17my_kernel_kernel0E18placeholder_shared;
	add.s32 	%r309, %r308, %r307;
	ld.shared.f32 	%f806, [%r309];
	ld.shared.f32 	%f807, [%r309+4];
	ld.shared.f32 	%f808, [%r309+8];
	ld.shared.f32 	%f809, [%r309+12];
	shl.b32 	%r310, %r303, 2;
	mov.u32 	%r311, _ZZ17my_kernel_kernel0E18PaddedInput_shared;
	add.s32 	%r312, %r311, %r310;
	ld.shared.f32 	%f810, [%r312];
	fma.rn.f32 	%f1159, %f810, %f806, %f1159;
	fma.rn.f32 	%f811, %f810, %f807, %f1157;
	fma.rn.f32 	%f1155, %f810, %f808, %f1155;
	fma.rn.f32 	%f1156, %f810, %f809, %f1156;
	mov.b32 	%r313, %f811;
	mov.b64 	%rd198, {%r314, %r313};
	mul.wide.u32 	%rd199, %r304, 4;
	add.s64 	%rd200, %rd1, %rd199;
	st.local.v4.f32 	[%rd200], {%f1159, %f811, %f1155, %f1156};
	ld.shared.f32 	%f812, [%r312+8];
	fma.rn.f32 	%f1151, %f812, %f806, %f1151;
	fma.rn.f32 	%f1152, %f812, %f807, %f1152;
	fma.rn.f32 	%f1153, %f812, %f808, %f1153;
	fma.rn.f32 	%f1154, %f812, %f809, %f1154;
	st.local.v4.f32 	[%rd200+96], {%f1151, %f1152, %f1153, %f1154};
	ld.shared.f32 	%f813, [%r312+16];
	fma.rn.f32 	%f1147, %f813, %f806, %f1147;
	fma.rn.f32 	%f1148, %f813, %f807, %f1148;
	fma.rn.f32 	%f1149, %f813, %f808, %f1149;
	fma.rn.f32 	%f1150, %f813, %f809, %f1150;
	st.local.v4.f32 	[%rd200+192], {%f1147, %f1148, %f1149, %f1150};
	ld.shared.f32 	%f814, [%r312+24];
	fma.rn.f32 	%f1143, %f814, %f806, %f1143;
	fma.rn.f32 	%f1144, %f814, %f807, %f1144;
	fma.rn.f32 	%f1145, %f814, %f808, %f1145;
	fma.rn.f32 	%f1146, %f814, %f809, %f1146;
	st.local.v4.f32 	[%rd200+288], {%f1143, %f1144, %f1145, %f1146};
	ld.shared.f32 	%f815, [%r312+32];
	fma.rn.f32 	%f1139, %f815, %f806, %f1139;
	fma.rn.f32 	%f1140, %f815, %f807, %f1140;
	fma.rn.f32 	%f1141, %f815, %f808, %f1141;
	fma.rn.f32 	%f1142, %f815, %f809, %f1142;
	st.local.v4.f32 	[%rd200+384], {%f1139, %f1140, %f1141, %f1142};
	ld.shared.f32 	%f816, [%r312+40];
	fma.rn.f32 	%f1135, %f816, %f806, %f1135;
	fma.rn.f32 	%f1136, %f816, %f807, %f1136;
	fma.rn.f32 	%f1137, %f816, %f808, %f1137;
	fma.rn.f32 	%f1138, %f816, %f809, %f1138;
	st.local.v4.f32 	[%rd200+480], {%f1135, %f1136, %f1137, %f1138};
	ld.shared.f32 	%f817, [%r312+48];
	fma.rn.f32 	%f1131, %f817, %f806, %f1131;
	fma.rn.f32 	%f1132, %f817, %f807, %f1132;
	fma.rn.f32 	%f1133, %f817, %f808, %f1133;
	fma.rn.f32 	%f1134, %f817, %f809, %f1134;
	st.local.v4.f32 	[%rd200+576], {%f1131, %f1132, %f1133, %f1134};
	ld.shared.f32 	%f818, [%r312+56];
	fma.rn.f32 	%f1127, %f818, %f806, %f1127;
	fma.rn.f32 	%f1128, %f818, %f807, %f1128;
	fma.rn.f32 	%f1129, %f818, %f808, %f1129;
	fma.rn.f32 	%f1130, %f818, %f809, %f1130;
	st.local.v4.f32 	[%rd200+672], {%f1127, %f1128, %f1129, %f1130};
	ld.shared.f32 	%f819, [%r312+64];
	fma.rn.f32 	%f1123, %f819, %f806, %f1123;
	fma.rn.f32 	%f1124, %f819, %f807, %f1124;
	fma.rn.f32 	%f1125, %f819, %f808, %f1125;
	fma.rn.f32 	%f1126, %f819, %f809, %f1126;
	st.local.v4.f32 	[%rd200+768], {%f1123, %f1124, %f1125, %f1126};
	ld.shared.f32 	%f820, [%r312+72];
	fma.rn.f32 	%f1119, %f820, %f806, %f1119;
	fma.rn.f32 	%f1120, %f820, %f807, %f1120;
	fma.rn.f32 	%f1121, %f820, %f808, %f1121;
	fma.rn.f32 	%f1122, %f820, %f809, %f1122;
	st.local.v4.f32 	[%rd200+864], {%f1119, %f1120, %f1121, %f1122};
	ld.shared.f32 	%f821, [%r312+80];
	fma.rn.f32 	%f1115, %f821, %f806, %f1115;
	fma.rn.f32 	%f1116, %f821, %f807, %f1116;
	fma.rn.f32 	%f1117, %f821, %f808, %f1117;
	fma.rn.f32 	%f1118, %f821, %f809, %f1118;
	st.local.v4.f32 	[%rd200+960], {%f1115, %f1116, %f1117, %f1118};
	ld.shared.f32 	%f822, [%r312+88];
	fma.rn.f32 	%f1111, %f822, %f806, %f1111;
	fma.rn.f32 	%f1112, %f822, %f807, %f1112;
	fma.rn.f32 	%f1113, %f822, %f808, %f1113;
	fma.rn.f32 	%f1114, %f822, %f809, %f1114;
	st.local.v4.f32 	[%rd200+1056], {%f1111, %f1112, %f1113, %f1114};
	ld.shared.f32 	%f823, [%r312+96];
	fma.rn.f32 	%f1107, %f823, %f806, %f1107;
	fma.rn.f32 	%f1108, %f823, %f807, %f1108;
	fma.rn.f32 	%f1109, %f823, %f808, %f1109;
	fma.rn.f32 	%f1110, %f823, %f809, %f1110;
	st.local.v4.f32 	[%rd200+1152], {%f1107, %f1108, %f1109, %f1110};
	ld.shared.f32 	%f824, [%r312+104];
	fma.rn.f32 	%f1103, %f824, %f806, %f1103;
	fma.rn.f32 	%f1104, %f824, %f807, %f1104;
	fma.rn.f32 	%f1105, %f824, %f808, %f1105;
	fma.rn.f32 	%f1106, %f824, %f809, %f1106;
	st.local.v4.f32 	[%rd200+1248], {%f1103, %f1104, %f1105, %f1106};
	ld.shared.f32 	%f825, [%r312+112];
	fma.rn.f32 	%f1099, %f825, %f806, %f1099;
	fma.rn.f32 	%f1100, %f825, %f807, %f1100;
	fma.rn.f32 	%f1101, %f825, %f808, %f1101;
	fma.rn.f32 	%f1102, %f825, %f809, %f1102;
	st.local.v4.f32 	[%rd200+1344], {%f1099, %f1100, %f1101, %f1102};
	ld.shared.f32 	%f826, [%r312+120];
	fma.rn.f32 	%f1095, %f826, %f806, %f1095;
	fma.rn.f32 	%f1096, %f826, %f807, %f1096;
	fma.rn.f32 	%f1097, %f826, %f808, %f1097;
	fma.rn.f32 	%f1098, %f826, %f809, %f1098;
	st.local.v4.f32 	[%rd200+1440], {%f1095, %f1096, %f1097, %f1098};
	ld.shared.f32 	%f827, [%r312+128];
	fma.rn.f32 	%f1091, %f827, %f806, %f1091;
	fma.rn.f32 	%f1092, %f827, %f807, %f1092;
	fma.rn.f32 	%f1093, %f827, %f808, %f1093;
	fma.rn.f32 	%f1094, %f827, %f809, %f1094;
	st.local.v4.f32 	[%rd200+1536], {%f1091, %f1092, %f1093, %f1094};
	ld.shared.f32 	%f828, [%r312+136];
	fma.rn.f32 	%f1087, %f828, %f806, %f1087;
	fma.rn.f32 	%f1088, %f828, %f807, %f1088;
	fma.rn.f32 	%f1089, %f828, %f808, %f1089;
	fma.rn.f32 	%f1090, %f828, %f809, %f1090;
	st.local.v4.f32 	[%rd200+1632], {%f1087, %f1088, %f1089, %f1090};
	ld.shared.f32 	%f829, [%r312+144];
	fma.rn.f32 	%f1083, %f829, %f806, %f1083;
	fma.rn.f32 	%f1084, %f829, %f807, %f1084;
	fma.rn.f32 	%f1085, %f829, %f808, %f1085;
	fma.rn.f32 	%f1086, %f829, %f809, %f1086;
	st.local.v4.f32 	[%rd200+1728], {%f1083, %f1084, %f1085, %f1086};
	ld.shared.f32 	%f830, [%r312+152];
	fma.rn.f32 	%f1079, %f830, %f806, %f1079;
	fma.rn.f32 	%f1080, %f830, %f807, %f1080;
	fma.rn.f32 	%f1081, %f830, %f808, %f1081;
	fma.rn.f32 	%f1082, %f830, %f809, %f1082;
	st.local.v4.f32 	[%rd200+1824], {%f1079, %f1080, %f1081, %f1082};
	ld.shared.f32 	%f831, [%r312+160];
	fma.rn.f32 	%f1075, %f831, %f806, %f1075;
	fma.rn.f32 	%f1076, %f831, %f807, %f1076;
	fma.rn.f32 	%f1077, %f831, %f808, %f1077;
	fma.rn.f32 	%f1078, %f831, %f809, %f1078;
	st.local.v4.f32 	[%rd200+1920], {%f1075, %f1076, %f1077, %f1078};
	ld.shared.f32 	%f832, [%r312+168];
	fma.rn.f32 	%f1071, %f832, %f806, %f1071;
	fma.rn.f32 	%f1072, %f832, %f807, %f1072;
	fma.rn.f32 	%f1073, %f832, %f808, %f1073;
	fma.rn.f32 	%f1074, %f832, %f809, %f1074;
	st.local.v4.f32 	[%rd200+2016], {%f1071, %f1072, %f1073, %f1074};
	ld.shared.f32 	%f833, [%r312+176];
	fma.rn.f32 	%f1067, %f833, %f806, %f1067;
	fma.rn.f32 	%f1068, %f833, %f807, %f1068;
	fma.rn.f32 	%f1069, %f833, %f808, %f1069;
	fma.rn.f32 	%f1070, %f833, %f809, %f1070;
	st.local.v4.f32 	[%rd200+2112], {%f1067, %f1068, %f1069, %f1070};
	ld.shared.f32 	%f834, [%r312+184];
	fma.rn.f32 	%f1063, %f834, %f806, %f1063;
	fma.rn.f32 	%f1064, %f834, %f807, %f1064;
	fma.rn.f32 	%f1065, %f834, %f808, %f1065;
	fma.rn.f32 	%f1066, %f834, %f809, %f1066;
	st.local.v4.f32 	[%rd200+2208], {%f1063, %f1064, %f1065, %f1066};
	ld.shared.f32 	%f835, [%r312+192];
	fma.rn.f32 	%f1059, %f835, %f806, %f1059;
	fma.rn.f32 	%f1060, %f835, %f807, %f1060;
	fma.rn.f32 	%f1061, %f835, %f808, %f1061;
	fma.rn.f32 	%f1062, %f835, %f809, %f1062;
	st.local.v4.f32 	[%rd200+2304], {%f1059, %f1060, %f1061, %f1062};
	ld.shared.f32 	%f836, [%r312+200];
	fma.rn.f32 	%f1055, %f836, %f806, %f1055;
	fma.rn.f32 	%f1056, %f836, %f807, %f1056;
	fma.rn.f32 	%f1057, %f836, %f808, %f1057;
	fma.rn.f32 	%f1058, %f836, %f809, %f1058;
	st.local.v4.f32 	[%rd200+2400], {%f1055, %f1056, %f1057, %f1058};
	ld.shared.f32 	%f837, [%r312+208];
	fma.rn.f32 	%f1051, %f837, %f806, %f1051;
	fma.rn.f32 	%f1052, %f837, %f807, %f1052;
	fma.rn.f32 	%f1053, %f837, %f808, %f1053;
	fma.rn.f32 	%f1054, %f837, %f809, %f1054;
	st.local.v4.f32 	[%rd200+2496], {%f1051, %f1052, %f1053, %f1054};
	ld.shared.f32 	%f838, [%r312+216];
	fma.rn.f32 	%f1047, %f838, %f806, %f1047;
	fma.rn.f32 	%f1048, %f838, %f807, %f1048;
	fma.rn.f32 	%f1049, %f838, %f808, %f1049;
	fma.rn.f32 	%f1050, %f838, %f809, %f1050;
	st.local.v4.f32 	[%rd200+2592], {%f1047, %f1048, %f1049, %f1050};
	ld.shared.f32 	%f839, [%r312+224];
	fma.rn.f32 	%f1043, %f839, %f806, %f1043;
	fma.rn.f32 	%f1044, %f839, %f807, %f1044;
	fma.rn.f32 	%f1045, %f839, %f808, %f1045;
	fma.rn.f32 	%f1046, %f839, %f809, %f1046;
	st.local.v4.f32 	[%rd200+2688], {%f1043, %f1044, %f1045, %f1046};
	ld.shared.f32 	%f840, [%r312+232];
	fma.rn.f32 	%f1039, %f840, %f806, %f1039;
	fma.rn.f32 	%f1040, %f840, %f807, %f1040;
	fma.rn.f32 	%f1041, %f840, %f808, %f1041;
	fma.rn.f32 	%f1042, %f840, %f809, %f1042;
	st.local.v4.f32 	[%rd200+2784], {%f1039, %f1040, %f1041, %f1042};
	ld.shared.f32 	%f841, [%r312+2400];
	fma.rn.f32 	%f1158, %f841, %f806, %f1158;
	fma.rn.f32 	%f842, %f841, %f807, %f1038;
	fma.rn.f32 	%f1036, %f841, %f808, %f1036;
	fma.rn.f32 	%f1037, %f841, %f809, %f1037;
	mov.b32 	%r315, %f842;
	mov.b64 	%rd201, {%r316, %r315};
	st.local.v4.f32 	[%rd200+2880], {%f1158, %f842, %f1036, %f1037};
	ld.shared.f32 	%f843, [%r312+2408];
	fma.rn.f32 	%f1032, %f843, %f806, %f1032;
	fma.rn.f32 	%f1033, %f843, %f807, %f1033;
	fma.rn.f32 	%f1034, %f843, %f808, %f1034;
	fma.rn.f32 	%f1035, %f843, %f809, %f1035;
	st.local.v4.f32 	[%rd200+2976], {%f1032, %f1033, %f1034, %f1035};
	ld.shared.f32 	%f844, [%r312+2416];
	fma.rn.f32 	%f1028, %f844, %f806, %f1028;
	fma.rn.f32 	%f1029, %f844, %f807, %f1029;
	fma.rn.f32 	%f1030, %f844, %f808, %f1030;
	fma.rn.f32 	%f1031, %f844, %f809, %f1031;
	st.local.v4.f32 	[%rd200+3072], {%f1028, %f1029, %f1030, %f1031};
	ld.shared.f32 	%f845, [%r312+2424];
	fma.rn.f32 	%f1024, %f845, %f806, %f1024;
	fma.rn.f32 	%f1025, %f845, %f807, %f1025;
	fma.rn.f32 	%f1026, %f845, %f808, %f1026;
	fma.rn.f32 	%f1027, %f845, %f809, %f1027;
	st.local.v4.f32 	[%rd200+3168], {%f1024, %f1025, %f1026, %f1027};
	ld.shared.f32 	%f846, [%r312+2432];
	fma.rn.f32 	%f1020, %f846, %f806, %f1020;
	fma.rn.f32 	%f1021, %f846, %f807, %f1021;
	fma.rn.f32 	%f1022, %f846, %f808, %f1022;
	fma.rn.f32 	%f1023, %f846, %f809, %f1023;
	st.local.v4.f32 	[%rd200+3264], {%f1020, %f1021, %f1022, %f1023};
	ld.shared.f32 	%f847, [%r312+2440];
	fma.rn.f32 	%f1016, %f847, %f806, %f1016;
	fma.rn.f32 	%f1017, %f847, %f807, %f1017;
	fma.rn.f32 	%f1018, %f847, %f808, %f1018;
	fma.rn.f32 	%f1019, %f847, %f809, %f1019;
	st.local.v4.f32 	[%rd200+3360], {%f1016, %f1017, %f1018, %f1019};
	ld.shared.f32 	%f848, [%r312+2448];
	fma.rn.f32 	%f1012, %f848, %f806, %f1012;
	fma.rn.f32 	%f1013, %f848, %f807, %f1013;
	fma.rn.f32 	%f1014, %f848, %f808, %f1014;
	fma.rn.f32 	%f1015, %f848, %f809, %f1015;
	st.local.v4.f32 	[%rd200+3456], {%f1012, %f1013, %f1014, %f1015};
	ld.shared.f32 	%f849, [%r312+2456];
	fma.rn.f32 	%f1008, %f849, %f806, %f1008;
	fma.rn.f32 	%f1009, %f849, %f807, %f1009;
	fma.rn.f32 	%f1010, %f849, %f808, %f1010;
	fma.rn.f32 	%f1011, %f849, %f809, %f1011;
	st.local.v4.f32 	[%rd200+3552], {%f1008, %f1009, %f1010, %f1011};
	ld.shared.f32 	%f850, [%r312+2464];
	fma.rn.f32 	%f1004, %f850, %f806, %f1004;
	fma.rn.f32 	%f1005, %f850, %f807, %f1005;
	fma.rn.f32 	%f1006, %f850, %f808, %f1006;
	fma.rn.f32 	%f1007, %f850, %f809, %f1007;
	st.local.v4.f32 	[%rd200+3648], {%f1004, %f1005, %f1006, %f1007};
	ld.shared.f32 	%f851, [%r312+2472];
	fma.rn.f32 	%f1000, %f851, %f806, %f1000;
	fma.rn.f32 	%f1001, %f851, %f807, %f1001;
	fma.rn.f32 	%f1002, %f851, %f808, %f1002;
	fma.rn.f32 	%f1003, %f851, %f809, %f1003;
	st.local.v4.f32 	[%rd200+3744], {%f1000, %f1001, %f1002, %f1003};
	ld.shared.f32 	%f852, [%r312+2480];
	fma.rn.f32 	%f996, %f852, %f806, %f996;
	fma.rn.f32 	%f997, %f852, %f807, %f997;
	fma.rn.f32 	%f998, %f852, %f808, %f998;
	fma.rn.f32 	%f999, %f852, %f809, %f999;
	st.local.v4.f32 	[%rd200+3840], {%f996, %f997, %f998, %f999};
	ld.shared.f32 	%f853, [%r312+2488];
	fma.rn.f32 	%f992, %f853, %f806, %f992;
	fma.rn.f32 	%f993, %f853, %f807, %f993;
	fma.rn.f32 	%f994, %f853, %f808, %f994;
	fma.rn.f32 	%f995, %f853, %f809, %f995;
	st.local.v4.f32 	[%rd200+3936], {%f992, %f993, %f994, %f995};
	ld.shared.f32 	%f854, [%r312+2496];
	fma.rn.f32 	%f988, %f854, %f806, %f988;
	fma.rn.f32 	%f989, %f854, %f807, %f989;
	fma.rn.f32 	%f990, %f854, %f808, %f990;
	fma.rn.f32 	%f991, %f854, %f809, %f991;
	st.local.v4.f32 	[%rd200+4032], {%f988, %f989, %f990, %f991};
	ld.shared.f32 	%f855, [%r312+2504];
	fma.rn.f32 	%f984, %f855, %f806, %f984;
	fma.rn.f32 	%f985, %f855, %f807, %f985;
	fma.rn.f32 	%f986, %f855, %f808, %f986;
	fma.rn.f32 	%f987, %f855, %f809, %f987;
	st.local.v4.f32 	[%rd200+4128], {%f984, %f985, %f986, %f987};
	ld.shared.f32 	%f856, [%r312+2512];
	fma.rn.f32 	%f980, %f856, %f806, %f980;
	fma.rn.f32 	%f981, %f856, %f807, %f981;
	fma.rn.f32 	%f982, %f856, %f808, %f982;
	fma.rn.f32 	%f983, %f856, %f809, %f983;
	st.local.v4.f32 	[%rd200+4224], {%f980, %f981, %f982, %f983};
	ld.shared.f32 	%f857, [%r312+2520];
	fma.rn.f32 	%f976, %f857, %f806, %f976;
	fma.rn.f32 	%f977, %f857, %f807, %f977;
	fma.rn.f32 	%f978, %f857, %f808, %f978;
	fma.rn.f32 	%f979, %f857, %f809, %f979;
	st.local.v4.f32 	[%rd200+4320], {%f976, %f977, %f978, %f979};
	ld.shared.f32 	%f858, [%r312+2528];
	fma.rn.f32 	%f972, %f858, %f806, %f972;
	fma.rn.f32 	%f973, %f858, %f807, %f973;
	fma.rn.f32 	%f974, %f858, %f808, %f974;
	fma.rn.f32 	%f975, %f858, %f809, %f975;
	st.local.v4.f32 	[%rd200+4416], {%f972, %f973, %f974, %f975};
	ld.shared.f32 	%f859, [%r312+2536];
	fma.rn.f32 	%f968, %f859, %f806, %f968;
	fma.rn.f32 	%f969, %f859, %f807, %f969;
	fma.rn.f32 	%f970, %f859, %f808, %f970;
	fma.rn.f32 	%f971, %f859, %f809, %f971;
	st.local.v4.f32 	[%rd200+4512], {%f968, %f969, %f970, %f971};
	ld.shared.f32 	%f860, [%r312+2544];
	fma.rn.f32 	%f964, %f860, %f806, %f964;
	fma.rn.f32 	%f965, %f860, %f807, %f965;
	fma.rn.f32 	%f966, %f860, %f808, %f966;
	fma.rn.f32 	%f967, %f860, %f809, %f967;
	st.local.v4.f32 	[%rd200+4608], {%f964, %f965, %f966, %f967};
	ld.shared.f32 	%f861, [%r312+2552];
	fma.rn.f32 	%f960, %f861, %f806, %f960;
	fma.rn.f32 	%f961, %f861, %f807, %f961;
	fma.rn.f32 	%f962, %f861, %f808, %f962;
	fma.rn.f32 	%f963, %f861, %f809, %f963;
	st.local.v4.f32 	[%rd200+4704], {%f960, %f961, %f962, %f963};
	ld.shared.f32 	%f862, [%r312+2560];
	fma.rn.f32 	%f956, %f862, %f806, %f956;
	fma.rn.f32 	%f957, %f862, %f807, %f957;
	fma.rn.f32 	%f958, %f862, %f808, %f958;
	fma.rn.f32 	%f959, %f862, %f809, %f959;
	st.local.v4.f32 	[%rd200+4800], {%f956, %f957, %f958, %f959};
	ld.shared.f32 	%f863, [%r312+2568];
	fma.rn.f32 	%f952, %f863, %f806, %f952;
	fma.rn.f32 	%f953, %f863, %f807, %f953;
	fma.rn.f32 	%f954, %f863, %f808, %f954;
	fma.rn.f32 	%f955, %f863, %f809, %f955;
	st.local.v4.f32 	[%rd200+4896], {%f952, %f953, %f954, %f955};
	ld.shared.f32 	%f864, [%r312+2576];
	fma.rn.f32 	%f948, %f864, %f806, %f948;
	fma.rn.f32 	%f949, %f864, %f807, %f949;
	fma.rn.f32 	%f950, %f864, %f808, %f950;
	fma.rn.f32 	%f951, %f864, %f809, %f951;
	st.local.v4.f32 	[%rd200+4992], {%f948, %f949, %f950, %f951};
	ld.shared.f32 	%f865, [%r312+2584];
	fma.rn.f32 	%f944, %f865, %f806, %f944;
	fma.rn.f32 	%f945, %f865, %f807, %f945;
	fma.rn.f32 	%f946, %f865, %f808, %f946;
	fma.rn.f32 	%f947, %f865, %f809, %f947;
	st.local.v4.f32 	[%rd200+5088], {%f944, %f945, %f946, %f947};
	ld.shared.f32 	%f866, [%r312+2592];
	fma.rn.f32 	%f940, %f866, %f806, %f940;
	fma.rn.f32 	%f941, %f866, %f807, %f941;
	fma.rn.f32 	%f942, %f866, %f808, %f942;
	fma.rn.f32 	%f943, %f866, %f809, %f943;
	st.local.v4.f32 	[%rd200+5184], {%f940, %f941, %f942, %f943};
	ld.shared.f32 	%f867, [%r312+2600];
	fma.rn.f32 	%f936, %f867, %f806, %f936;
	fma.rn.f32 	%f937, %f867, %f807, %f937;
	fma.rn.f32 	%f938, %f867, %f808, %f938;
	fma.rn.f32 	%f939, %f867, %f809, %f939;
	st.local.v4.f32 	[%rd200+5280], {%f936, %f937, %f938, %f939};
	ld.shared.f32 	%f868, [%r312+2608];
	fma.rn.f32 	%f932, %f868, %f806, %f932;
	fma.rn.f32 	%f933, %f868, %f807, %f933;
	fma.rn.f32 	%f934, %f868, %f808, %f934;
	fma.rn.f32 	%f935, %f868, %f809, %f935;
	st.local.v4.f32 	[%rd200+5376], {%f932, %f933, %f934, %f935};
	ld.shared.f32 	%f869, [%r312+2616];
	fma.rn.f32 	%f928, %f869, %f806, %f928;
	fma.rn.f32 	%f929, %f869, %f807, %f929;
	fma.rn.f32 	%f930, %f869, %f808, %f930;
	fma.rn.f32 	%f931, %f869, %f809, %f931;
	st.local.v4.f32 	[%rd200+5472], {%f928, %f929, %f930, %f931};
	ld.shared.f32 	%f870, [%r312+2624];
	fma.rn.f32 	%f924, %f870, %f806, %f924;
	fma.rn.f32 	%f925, %f870, %f807, %f925;
	fma.rn.f32 	%f926, %f870, %f808, %f926;
	fma.rn.f32 	%f927, %f870, %f809, %f927;
	st.local.v4.f32 	[%rd200+5568], {%f924, %f925, %f926, %f927};
	ld.shared.f32 	%f871, [%r312+2632];
	fma.rn.f32 	%f920, %f871, %f806, %f920;
	fma.rn.f32 	%f921, %f871, %f807, %f921;
	fma.rn.f32 	%f922, %f871, %f808, %f922;
	fma.rn.f32 	%f923, %f871, %f809, %f923;
	st.local.v4.f32 	[%rd200+5664], {%f920, %f921, %f922, %f923};
	{ .reg .b32 tmp; mov.b64 {tmp, %r317}, %rd198; }
	mov.b32 	%f1157, %r317;
	{ .reg .b32 tmp; mov.b64 {tmp, %r318}, %rd201; }
	mov.b32 	%f1038, %r318;
	mov.b32 	%r331, 1;
	mov.pred 	%p14, 0;
	@%p1 bra 	$L__BB1_5;
	add.s32 	%r330, %r330, 1;
	setp.ne.s32 	%p9, %r330, 6;
	@%p9 bra 	$L__BB1_4;
	add.s32 	%r329, %r329, 1;
	setp.ne.s32 	%p10, %r329, 20;
	@%p10 bra 	$L__BB1_1;
	mul.lo.s32 	%r320, %r1, 432000;
	mul.wide.u16 	%r321, %rs12, 7200;
	mov.u32 	%r322, %ctaid.x;
	and.b32  	%r323, %r322, 1;
	setp.eq.b32 	%p11, %r323, 1;
	selp.b32 	%r324, 120, 0, %p11;
	or.b32  	%r325, %r324, %r320;
	mad.lo.s32 	%r326, %r2, 72000, %r325;
	add.s32 	%r327, %r326, %r321;
	add.s32 	%r334, %r327, %r3;
	mov.b32 	%r333, 0;
	mov.u32 	%r332, %r334;
$L__BB1_9:
	ld.param.u64 	%rd208, [my_kernel_kernel0_param_2];
	ld.local.v4.f32 	{%f872, %f873, %f874, %f875}, [%rd209+-48];
	cvta.to.global.u64 	%rd5, %rd208;
	mul.wide.u32 	%rd202, %r332, 4;
	add.s64 	%rd203, %rd5, %rd202;
	st.global.f32 	[%rd203], %f872;
	st.global.f32 	[%rd203+4], %f873;
	st.global.f32 	[%rd203+8], %f874;
	st.global.f32 	[%rd203+12], %f875;
	ld.local.v4.f32 	{%f876, %f877, %f878, %f879}, [%rd209+-32];
	st.global.f32 	[%rd203+16], %f876;
	st.global.f32 	[%rd203+20], %f877;
	st.global.f32 	[%rd203+24], %f878;
	st.global.f32 	[%rd203+28], %f879;
	ld.local.v4.f32 	{%f880, %f881, %f882, %f883}, [%rd209+-16];
	st.global.f32 	[%rd203+32], %f880;
	st.global.f32 	[%rd203+36], %f881;
	st.global.f32 	[%rd203+40], %f882;
	st.global.f32 	[%rd203+44], %f883;
	ld.local.v4.f32 	{%f884, %f885, %f886, %f887}, [%rd209];
	st.global.f32 	[%rd203+48], %f884;
	st.global.f32 	[%rd203+52], %f885;
	st.global.f32 	[%rd203+56], %f886;
	st.global.f32 	[%rd203+60], %f887;
	ld.local.v4.f32 	{%f888, %f889, %f890, %f891}, [%rd209+16];
	st.global.f32 	[%rd203+64], %f888;
	st.global.f32 	[%rd203+68], %f889;
	st.global.f32 	[%rd203+72], %f890;
	st.global.f32 	[%rd203+76], %f891;
	ld.local.v4.f32 	{%f892, %f893, %f894, %f895}, [%rd209+32];
	st.global.f32 	[%rd203+80], %f892;
	st.global.f32 	[%rd203+84], %f893;
	st.global.f32 	[%rd203+88], %f894;
	st.global.f32 	[%rd203+92], %f895;
	add.s32 	%r333, %r333, 1;
	add.s64 	%rd209, %rd209, 96;
	add.s32 	%r332, %r332, 240;
	setp.ne.s32 	%p12, %r333, 30;
	@%p12 bra 	$L__BB1_9;
	mov.b32 	%r335, 0;
$L__BB1_11:
	ld.local.v4.f32 	{%f896, %f897, %f898, %f899}, [%rd210+-80];
	mul.wide.u32 	%rd204, %r334, 4;
	add.s64 	%rd205, %rd5, %rd204;
	st.global.f32 	[%rd205+864000], %f896;
	st.global.f32 	[%rd205+864004], %f897;
	st.global.f32 	[%rd205+864008], %f898;
	st.global.f32 	[%rd205+864012], %f899;
	ld.local.v4.f32 	{%f900, %f901, %f902, %f903}, [%rd210+-64];
	st.global.f32 	[%rd205+864016], %f900;
	st.global.f32 	[%rd205+864020], %f901;
	st.global.f32 	[%rd205+864024], %f902;
	st.global.f32 	[%rd205+864028], %f903;
	ld.local.v4.f32 	{%f904, %f905, %f906, %f907}, [%rd210+-48];
	st.global.f32 	[%rd205+864032], %f904;
	st.global.f32 	[%rd205+864036], %f905;
	st.global.f32 	[%rd205+864040], %f906;
	st.global.f32 	[%rd205+864044], %f907;
	ld.local.v4.f32 	{%f908, %f909, %f910, %f911}, [%rd210+-32];
	st.global.f32 	[%rd205+864048], %f908;
	st.global.f32 	[%rd205+864052], %f909;
	st.global.f32 	[%rd205+864056], %f910;
	st.global.f32 	[%rd205+864060], %f911;
	ld.local.v4.f32 	{%f912, %f913, %f914, %f915}, [%rd210+-16];
	st.global.f32 	[%rd205+864064], %f912;
	st.global.f32 	[%rd205+864068], %f913;
	st.global.f32 	[%rd205+864072], %f914;
	st.global.f32 	[%rd205+864076], %f915;
	ld.local.v4.f32 	{%f916, %f917, %f918, %f919}, [%rd210];
	st.global.f32 	[%rd205+864080], %f916;
	st.global.f32 	[%rd205+864084], %f917;
	st.global.f32 	[%rd205+864088], %f918;
	st.global.f32 	[%rd205+864092], %f919;
	add.s32 	%r335, %r335, 1;
	add.s32 	%r334, %r334, 240;
	add.s64 	%rd210, %rd210, 96;
	setp.ne.s32 	%p13, %r335, 30;
	@%p13 bra 	$L__BB1_11;
	ret;

}


// ===== COMPILED SASS (sm_100) =====

	.target	sm_100

	.elftype	@"ET_EXEC"


//--------------------- .note.nv.tkinfo           --------------------------
	.section	.note.nv.tkinfo,"",@"SHT_NOTE"
	.sectionflags	@"SHF_NOTE_NV_TKINFO"
	.tkinfo
        /*0018*/ 	.word	0x00000002
        /*0030*/ 	.string	""
        /*0030*/ 	.string	"ptxas"
        /*0030*/ 	.string	"Cuda compilation tools, release 13.0, V13.0.88"
        /*0030*/ 	.string	"Build cuda_13.0.r13.0/compiler.36424714_0"
        /*0030*/ 	.string	"-arch sm_100 -m 64 "



//--------------------- .note.nv.cuinfo           --------------------------
	.section	.note.nv.cuinfo,"",@"SHT_NOTE"
	.sectionflags	@"SHF_NOTE_NV_CUINFO"
        /*0018*/ 	.short	0x0002
        /*001a*/ 	.short	0x0064
        /*001c*/ 	.short	0x0082
	.zero		2


//--------------------- .nv.info                  --------------------------
	.section	.nv.info,"",@"SHT_CUDA_INFO"
	.align	4


	//----- nvinfo : EIATTR_REGCOUNT
	.align		4
        /*0000*/ 	.byte	0x04, 0x2f
        /*0002*/ 	.short	(.L_1 - .L_0)
	.align		4
.L_0:
        /*0004*/ 	.word	index@(my_kernel_kernel1)
        /*0008*/ 	.word	0x0000000e


	//----- nvinfo : EIATTR_FRAME_SIZE
	.align		4
.L_1:
        /*000c*/ 	.byte	0x04, 0x11
        /*000e*/ 	.short	(.L_3 - .L_2)
	.align		4
.L_2:
        /*0010*/ 	.word	index@(my_kernel_kernel1)
        /*0014*/ 	.word	0x00000000


	//----- nvinfo : EIATTR_REGCOUNT
	.align		4
.L_3:
        /*0018*/ 	.byte	0x04, 0x2f
        /*001a*/ 	.short	(.L_5 - .L_4)
	.align		4
.L_4:
        /*001c*/ 	.word	index@(my_kernel_kernel0)
        /*0020*/ 	.word	0x000000ff


	//----- nvinfo : EIATTR_FRAME_SIZE
	.align		4
.L_5:
        /*0024*/ 	.byte	0x04, 0x11
        /*0026*/ 	.short	(.L_7 - .L_6)
	.align		4
.L_6:
        /*0028*/ 	.word	index@(my_kernel_kernel0)
        /*002c*/ 	.word	0x00001680


	//----- nvinfo : EIATTR_MIN_STACK_SIZE
	.align		4
.L_7:
        /*0030*/ 	.byte	0x04, 0x12
        /*0032*/ 	.short	(.L_9 - .L_8)
	.align		4
.L_8:
        /*0034*/ 	.word	index@(my_kernel_kernel0)
        /*0038*/ 	.word	0x00001680


	//----- nvinfo : EIATTR_MIN_STACK_SIZE
	.align		4
.L_9:
        /*003c*/ 	.byte	0x04, 0x12
        /*003e*/ 	.short	(.L_11 - .L_10)
	.align		4
.L_10:
        /*0040*/ 	.word	index@(my_kernel_kernel1)
        /*0044*/ 	.word	0x00000000
.L_11:


//--------------------- .nv.compat                --------------------------
	.section	.nv.compat,"",@"SHT_CUDA_COMPAT_INFO"
	.align	4
        /*0000*/ 	.byte	0x02, 0x09, 0x00, 0x00, 0x02, 0x02, 0x01, 0x00, 0x02, 0x05, 0x05, 0x00, 0x03, 0x07, 0x01, 0x01
        /*0010*/ 	.byte	0x02, 0x03, 0x00, 0x00, 0x02, 0x06, 0x01, 0x00, 0x04, 0x0b, 0x08, 0x00, 0x09, 0x00, 0x00, 0x00
        /*0020*/ 	.byte	0x00, 0x00, 0x00, 0x00


//--------------------- .nv.info.my_kernel_kernel0 --------------------------
	.section	.nv.info.my_kernel_kernel0,"",@"SHT_CUDA_INFO"
	.sectionflags	@""
	.align	4


	//----- nvinfo : EIATTR_CUDA_API_VERSION
	.align		4
        /*0000*/ 	.byte	0x04, 0x37
        /*0002*/ 	.short	(.L_13 - .L_12)
.L_12:
        /*0004*/ 	.word	0x00000082


	//----- nvinfo : EIATTR_KPARAM_INFO
	.align		4
.L_13:
        /*0008*/ 	.byte	0x04, 0x17
        /*000a*/ 	.short	(.L_15 - .L_14)
.L_14:
        /*000c*/ 	.word	0x00000000
        /*0010*/ 	.short	0x0002
        /*0012*/ 	.short	0x0010
        /*0014*/ 	.byte	0x00, 0xf5, 0x21, 0x00


	//----- nvinfo : EIATTR_KPARAM_INFO
	.align		4
.L_15:
        /*0018*/ 	.byte	0x04, 0x17
        /*001a*/ 	.short	(.L_17 - .L_16)
.L_16:
        /*001c*/ 	.word	0x00000000
        /*0020*/ 	.short	0x0001
        /*0022*/ 	.short	0x0008
        /*0024*/ 	.byte	0x00, 0xf5, 0x21, 0x00


	//----- nvinfo : EIATTR_KPARAM_INFO
	.align		4
.L_17:
        /*0028*/ 	.byte	0x04, 0x17
        /*002a*/ 	.short	(.L_19 - .L_18)
.L_18:
        /*002c*/ 	.word	0x00000000
        /*0030*/ 	.short	0x0000
        /*0032*/ 	.short	0x0000
        /*0034*/ 	.byte	0x00, 0xf5, 0x21, 0x00


	//----- nvinfo : EIATTR_SPARSE_MMA_MASK
	.align		4
.L_19:
        /*0038*/ 	.byte	0x03, 0x50
        /*003a*/ 	.short	0x0000


	//----- nvinfo : EIATTR_MAXREG_COUNT
	.align		4
        /*003c*/ 	.byte	0x03, 0x1b
        /*003e*/ 	.short	0x00ff


	//----- nvinfo : EIATTR_NUM_BARRIERS
	.align		4
        /*0040*/ 	.byte	0x02, 0x4c
        /*0042*/ 	.byte	0x01
	.zero		1


	//----- nvinfo : EIATTR_MERCURY_ISA_VERSION
	.align		4
        /*0044*/ 	.byte	0x03, 0x5f
        /*0046*/ 	.short	0x0101


	//----- nvinfo : EIATTR_VRC_CTA_INIT_COUNT
	.align		4
        /*0048*/ 	.byte	0x02, 0x4a
	.zero		1
	.zero		1


	//----- nvinfo : EIATTR_EXIT_INSTR_OFFSETS
	.align		4
        /*004c*/ 	.byte	0x04, 0x1c
        /*004e*/ 	.short	(.L_21 - .L_20)


	//   ....[0]....
.L_20:
        /*0050*/ 	.word	0x00006c80


	//----- nvinfo : EIATTR_CRS_STACK_SIZE
	.align		4
.L_21:
        /*0054*/ 	.byte	0x04, 0x1e
        /*0056*/ 	.short	(.L_23 - .L_22)
.L_22:
        /*0058*/ 	.word	0x00000000


	//----- nvinfo : EIATTR_CBANK_PARAM_SIZE
	.align		4
.L_23:
        /*005c*/ 	.byte	0x03, 0x19
        /*005e*/ 	.short	0x0018


	//----- nvinfo : EIATTR_PARAM_CBANK
	.align		4
        /*0060*/ 	.byte	0x04, 0x0a
        /*0062*/ 	.short	(.L_25 - .L_24)
	.align		4
.L_24:
        /*0064*/ 	.word	index@(.nv.constant0.my_kernel_kernel0)
        /*0068*/ 	.short	0x0380
        /*006a*/ 	.short	0x0018


	//----- nvinfo : EIATTR_SW_WAR
	.align		4
.L_25:
        /*006c*/ 	.byte	0x04, 0x36
        /*006e*/ 	.short	(.L_27 - .L_26)
.L_26:
        /*0070*/ 	.word	0x00000008
.L_27:


//--------------------- .nv.info.my_kernel_kernel1 --------------------------
	.section	.nv.info.my_kernel_kernel1,"",@"SHT_CUDA_INFO"
	.sectionflags	@""
	.align	4


	//----- nvinfo : EIATTR_CUDA_API_VERSION
	.align		4
        /*0000*/ 	.byte	0x04, 0x37
        /*0002*/ 	.short	(.L_29 - .L_28)
.L_28:
        /*0004*/ 	.word	0x00000082


	//----- nvinfo : EIATTR_KPARAM_INFO
	.align		4
.L_29:
        /*0008*/ 	.byte	0x04, 0x17
        /*000a*/ 	.short	(.L_31 - .L_30)
.L_30:
        /*000c*/ 	.word	0x00000000
        /*0010*/ 	.short	0x0002
        /*0012*/ 	.short	0x0010
        /*0014*/ 	.byte	0x00, 0xf5, 0x21, 0x00


	//----- nvinfo : EIATTR_KPARAM_INFO
	.align		4
.L_31:
        /*0018*/ 	.byte	0x04, 0x17
        /*001a*/ 	.short	(.L_33 - .L_32)
.L_32:
        /*001c*/ 	.word	0x00000000
        /*0020*/ 	.short	0x0001
        /*0022*/ 	.short	0x0008
        /*0024*/ 	.byte	0x00, 0xf5, 0x21, 0x00


	//----- nvinfo : EIATTR_KPARAM_INFO
	.align		4
.L_33:
        /*0028*/ 	.byte	0x04, 0x17
        /*002a*/ 	.short	(.L_35 - .L_34)
.L_34:
        /*002c*/ 	.word	0x00000000
        /*0030*/ 	.short	0x0000
        /*0032*/ 	.short	0x0000
        /*0034*/ 	.byte	0x00, 0xf5, 0x21, 0x00


	//----- nvinfo : EIATTR_SPARSE_MMA_MASK
	.align		4
.L_35:
        /*0038*/ 	.byte	0x03, 0x50
        /*003a*/ 	.short	0x0000


	//----- nvinfo : EIATTR_MAXREG_COUNT
	.align		4
        /*003c*/ 	.byte	0x03, 0x1b
        /*003e*/ 	.short	0x00ff


	//----- nvinfo : EIATTR_MERCURY_ISA_VERSION
	.align		4
        /*0040*/ 	.byte	0x03, 0x5f
        /*0042*/ 	.short	0x0101


	//----- nvinfo : EIATTR_VRC_CTA_INIT_COUNT
	.align		4
        /*0044*/ 	.byte	0x02, 0x4a
	.zero		1
	.zero		1


	//----- nvinfo : EIATTR_EXIT_INSTR_OFFSETS
	.align		4
        /*0048*/ 	.byte	0x04, 0x1c
        /*004a*/ 	.short	(.L_37 - .L_36)


	//   ....[0]....
.L_36:
        /*004c*/ 	.word	0x00000170


	//----- nvinfo : EIATTR_CBANK_PARAM_SIZE
	.align		4
.L_37:
        /*0050*/ 	.byte	0x03, 0x19
        /*0052*/ 	.short	0x0018


	//----- nvinfo : EIATTR_PARAM_CBANK
	.align		4
        /*0054*/ 	.byte	0x04, 0x0a
        /*0056*/ 	.short	(.L_39 - .L_38)
	.align		4
.L_38:
        /*0058*/ 	.word	index@(.nv.constant0.my_kernel_kernel1)
        /*005c*/ 	.short	0x0380
        /*005e*/ 	.short	0x0018


	//----- nvinfo : EIATTR_SW_WAR
	.align		4
.L_39:
        /*0060*/ 	.byte	0x04, 0x36
        /*0062*/ 	.short	(.L_41 - .L_40)
.L_40:
        /*0064*/ 	.word	0x00000008
.L_41:


//--------------------- .nv.callgraph             --------------------------
	.section	.nv.callgraph,"",@"SHT_CUDA_CALLGRAPH"
	.align	4
	.sectionentsize	8
	.align		4
        /*0000*/ 	.word	0x00000000
	.align		4
        /*0004*/ 	.word	0xffffffff
	.align		4
        /*0008*/ 	.word	0x00000000
	.align		4
        /*000c*/ 	.word	0xfffffffe
	.align		4
        /*0010*/ 	.word	0x00000000
	.align		4
        /*0014*/ 	.word	0xfffffffd
	.align		4
        /*0018*/ 	.word	0x00000000
	.align		4
        /*001c*/ 	.word	0xfffffffc


//--------------------- .text.my_kernel_kernel0   --------------------------
	.section	.text.my_kernel_kernel0,"ax",@progbits
	.align	128
        .global         my_kernel_kernel0
        .type           my_kernel_kernel0,@function
        .size           my_kernel_kernel0,(.L_x_9 - my_kernel_kernel0)
        .other          my_kernel_kernel0,@"STO_CUDA_ENTRY STV_DEFAULT"
my_kernel_kernel0:
.text.my_kernel_kernel0:
[----:B------:R-:W0:Y:S01]  /*0000*/  LDC R1, c[0x0][0x37c] ;  /* 0x0000df00ff017b82 */ /* 0x000e220000000800 */
[----:B------:R-:W1:Y:S07]  /*0010*/  S2R R3, SR_TID.X ;  /* 0x0000000000037919 */ /* 0x000e6e0000002100 */
[----:B------:R-:W2:Y:S01]  /*0020*/  S2UR UR6, SR_CTAID.X ;  /* 0x00000000000679c3 */ /* 0x000ea20000002500 */
[----:B0-----:R-:W-:Y:S01]  /*0030*/  IADD3 R1, PT, PT, R1, -0x1680, RZ ;  /* 0xffffe98001017810 */ /* 0x001fe20007ffe0ff */
[----:B------:R-:W0:Y:S03]  /*0040*/  LDCU.64 UR12, c[0x0][0x358] ;  /* 0x00006b00ff0c77ac */ /* 0x000e260008000a00 */
[C---:B------:R-:W-:Y:S01]  /*0050*/  R2UR UR8, R1.reuse ;  /* 0x00000000010872ca */ /* 0x040fe200000e0000 */
[----:B------:R3:W-:Y:S01]  /*0060*/  STL.128 [R1], RZ ;  /* 0x000000ff01007387 */ /* 0x0007e20000100c00 */
[----:B------:R-:W-:-:S03]  /*0070*/  R2UR UR15, R1 ;  /* 0x00000000010f72ca */ /* 0x000fc600000e0000 */
[----:B------:R3:W-:Y:S04]  /*0080*/  STL.128 [R1+0x60], RZ ;  /* 0x000060ff01007387 */ /* 0x0007e80000100c00 */
[----:B------:R3:W-:Y:S04]  /*0090*/  STL.128 [R1+0xc0], RZ ;  /* 0x0000c0ff01007387 */ /* 0x0007e80000100c00 */
[----:B------:R3:W-:Y:S01]  /*00a0*/  STL.128 [R1+0x120], RZ ;  /* 0x000120ff01007387 */ /* 0x0007e20000100c00 */
[----:B------:R-:W-:Y:S02]  /*00b0*/  UIADD3 UR14, UPT, UPT, UR8, 0x30, URZ ;  /* 0x00000030080e7890 */ /* 0x000fe4000fffe0ff */
[----:B------:R-:W-:Y:S01]  /*00c0*/  UIADD3 UR8, UPT, UPT, UR8, 0xb90, URZ ;  /* 0x00000b9008087890 */ /* 0x000fe2000fffe0ff */
[----:B------:R3:W-:Y:S01]  /*00d0*/  STL.128 [R1+0x180], RZ ;  /* 0x000180ff01007387 */ /* 0x0007e20000100c00 */
[----:B--2---:R-:W-:-:S03]  /*00e0*/  UIMAD.WIDE.U32 UR4, UR6, 0x2aaaaaab, URZ ;  /* 0x2aaaaaab060478a5 */ /* 0x004fc6000f8e00ff */
[----:B------:R3:W-:Y:S01]  /*00f0*/  STL.128 [R1+0x1e0], RZ ;  /* 0x0001e0ff01007387 */ /* 0x0007e20000100c00 */
[----:B------:R-:W-:-:S03]  /*0100*/  UIMAD UR4, UR5, -0x6, UR6 ;  /* 0xfffffffa050478a4 */ /* 0x000fc6000f8e0206 */
[----:B------:R3:W-:Y:S01]  /*0110*/  STL.128 [R1+0x240], RZ ;  /* 0x000240ff01007387 */ /* 0x0007e20000100c00 */
[----:B-1----:R-:W-:Y:S01]  /*0120*/  LOP3.LUT R0, R3, 0xffff, RZ, 0xc0, !PT ;  /* 0x0000ffff03007812 */ /* 0x002fe200078ec0ff */
[----:B------:R-:W-:Y:S02]  /*0130*/  USHF.R.U32.HI UR6, URZ, 0x1, UR4 ;  /* 0x00000001ff067899 */ /* 0x000fe40008011604 */
[----:B------:R3:W-:Y:S02]  /*0140*/  STL.128 [R1+0x2a0], RZ ;  /* 0x0002a0ff01007387 */ /* 0x0007e40000100c00 */
[----:B------:R-:W-:Y:S02]  /*0150*/  IMAD R0, R0, 0x3334, RZ ;  /* 0x0000333400007824 */ /* 0x000fe400078e02ff */
[----:B------:R3:W-:Y:S03]  /*0160*/  STL.128 [R1+0x300], RZ ;  /* 0x000300ff01007387 */ /* 0x0007e60000100c00 */
[----:B------:R-:W-:Y:S01]  /*0170*/  SHF.R.U32.HI R2, RZ, 0x10, R0 ;  /* 0x00000010ff027819 */ /* 0x000fe20000011600 */
[----:B------:R3:W-:Y:S03]  /*0180*/  STL.128 [R1+0x360], RZ ;  /* 0x000360ff01007387 */ /* 0x0007e60000100c00 */
[----:B------:R-:W-:Y:S01]  /*0190*/  PRMT R0, R2, 0x9910, RZ ;  /* 0x0000991002007816 */ /* 0x000fe200000000ff */
[----:B------:R3:W-:Y:S03]  /*01a0*/  STL.128 [R1+0x3c0], RZ ;  /* 0x0003c0ff01007387 */ /* 0x0007e60000100c00 */
[----:B------:R-:W-:Y:S01]  /*01b0*/  LEA R0, R0, R0, 0x2 ;  /* 0x0000000000007211 */ /* 0x000fe200078e10ff */
[----:B------:R3:W-:Y:S03]  /*01c0*/  STL.128 [R1+0x420], RZ ;  /* 0x000420ff01007387 */ /* 0x0007e60000100c00 */
[----:B------:R-:W-:Y:S01]  /*01d0*/  IADD3 R0, PT, PT, RZ, -R0, RZ ;  /* 0x80000000ff007210 */ /* 0x000fe20007ffe0ff */
[----:B------:R3:W-:Y:S03]  /*01e0*/  STL.128 [R1+0x480], RZ ;  /* 0x000480ff01007387 */ /* 0x0007e60000100c00 */
[----:B------:R-:W-:Y:S01]  /*01f0*/  PRMT R0, R0, 0x7710, RZ ;  /* 0x0000771000007816 */ /* 0x000fe200000000ff */
[----:B------:R3:W-:Y:S03]  /*0200*/  STL.128 [R1+0x4e0], RZ ;  /* 0x0004e0ff01007387 */ /* 0x0007e60000100c00 */
[----:B------:R-:W-:Y:S01]  /*0210*/  IADD3 R0, PT, PT, R0, R3, RZ ;  /* 0x0000000300007210 */ /* 0x000fe20007ffe0ff */
[----:B------:R3:W-:Y:S01]  /*0220*/  STL.128 [R1+0x540], RZ ;  /* 0x000540ff01007387 */ /* 0x0007e20000100c00 */
[----:B------:R-:W-:-:S02]  /*0230*/  HFMA2 R3, -RZ, RZ, 0, 0 ;  /* 0x00000000ff037431 */ /* 0x000fc400000001ff */
[----:B------:R-:W-:Y:S01]  /*0240*/  PRMT R0, R0, 0x9910, RZ ;  /* 0x0000991000007816 */ /* 0x000fe200000000ff */
[----:B------:R3:W-:Y:S04]  /*0250*/  STL.128 [R1+0x5a0], RZ ;  /* 0x0005a0ff01007387 */ /* 0x0007e80000100c00 */
[----:B------:R3:W-:Y:S01]  /*0260*/  STL.128 [R1+0x600], RZ ;  /* 0x000600ff01007387 */ /* 0x0007e20000100c00 */
[----:B------:R-:W-:-:S03]  /*0270*/  IMAD R0, R0, 0x18, RZ ;  /* 0x0000001800007824 */ /* 0x000fc600078e02ff */
[----:B------:R3:W-:Y:S02]  /*0280*/  STL.128 [R1+0x660], RZ ;  /* 0x000660ff01007387 */ /* 0x0007e40000100c00 */
[----:B------:R-:W-:Y:S02]  /*0290*/  LOP3.LUT R0, R0, 0xffff, RZ, 0xc0, !PT ;  /* 0x0000ffff00007812 */ /* 0x000fe400078ec0ff */
[----:B------:R3:W-:Y:S04]  /*02a0*/  STL.128 [R1+0x6c0], RZ ;  /* 0x0006c0ff01007387 */ /* 0x0007e80000100c00 */
        /* <DEDUP_REMOVED lines=340> */
[----:B0-----:R3:W-:Y:S02]  /*17f0*/  STL.128 [R1+0x1670], RZ ;  /* 0x001670ff01007387 */ /* 0x0017e40000100c00 */
.L_x_4:
[----:B------:R-:W0:Y:S01]  /*1800*/  S2R R16, SR_TID.X ;  /* 0x0000000000107919 */ /* 0x000e220000002100 */
[----:B------:R-:W-:Y:S01]  /*1810*/  MOV R11, UR5 ;  /* 0x00000005000b7c02 */ /* 0x000fe20008000f00 */
[----:B------:R-:W-:Y:S01]  /*1820*/  UIMAD UR4, UR6, 0x2ee0, URZ ;  /* 0x00002ee0060478a4 */ /* 0x000fe2000f8e02ff */
[----:B------:R-:W-:Y:S01]  /*1830*/  SHF.L.U32 R17, R3, 0x1, RZ ;  /* 0x0000000103117819 */ /* 0x000fe200000006ff */
[----:B-1----:R-:W1:Y:S01]  /*1840*/  LDCU.64 UR10, c[0x0][0x380] ;  /* 0x00007000ff0a77ac */ /* 0x002e620008000a00 */
[C---:B0-----:R-:W-:Y:S02]  /*1850*/  LOP3.LUT R32, R16.reuse, 0x1, RZ, 0xc0, !PT ;  /* 0x0000000110207812 */ /* 0x041fe400078ec0ff */
[C---:B------:R-:W-:Y:S02]  /*1860*/  IADD3 R7, PT, PT, R16.reuse, 0x2ee, RZ ;  /* 0x000002ee10077810 */ /* 0x040fe40007ffe0ff */
[----:B------:R-:W-:Y:S01]  /*1870*/  SHF.R.U32.HI R33, RZ, 0x1, R16 ;  /* 0x00000001ff217819 */ /* 0x000fe20000011610 */
[----:B------:R-:W-:Y:S01]  /*1880*/  IMAD R4, R11, 0x11940, R32 ;  /* 0x000119400b047824 */ /* 0x000fe200078e0220 */
[----:B------:R-:W-:-:S02]  /*1890*/  IADD3 R5, PT, PT, R16, 0x28a, RZ ;  /* 0x0000028a10057810 */ /* 0x000fc40007ffe0ff */
[C---:B------:R-:W-:Y:S01]  /*18a0*/  IADD3 R10, PT, PT, R16.reuse, 0x384, RZ ;  /* 0x00000384100a7810 */ /* 0x040fe20007ffe0ff */
[----:B------:R-:W-:Y:S01]  /*18b0*/  IMAD R28, R33, 0x28, R4 ;  /* 0x00000028211c7824 */ /* 0x000fe200078e0204 */
[----:B------:R-:W-:Y:S02]  /*18c0*/  LOP3.LUT R7, R7, 0xffff, RZ, 0xc0, !PT ;  /* 0x0000ffff07077812 */ /* 0x000fe400078ec0ff */
[----:B------:R-:W-:Y:S02]  /*18d0*/  IADD3 R12, PT, PT, R16, 0x3b6, RZ ;  /* 0x000003b6100c7810 */ /* 0x000fe40007ffe0ff */
[----:B------:R-:W-:Y:S01]  /*18e0*/  LOP3.LUT R5, R5, 0xffff, RZ, 0xc0, !PT ;  /* 0x0000ffff05057812 */ /* 0x000fe200078ec0ff */
[----:B------:R-:W-:Y:S01]  /*18f0*/  IMAD R4, R7, 0x1b5, RZ ;  /* 0x000001b507047824 */ /* 0x000fe200078e02ff */
[----:B------:R-:W-:Y:S02]  /*1900*/  LOP3.LUT R11, R10, 0xffff, RZ, 0xc0, !PT ;  /* 0x0000ffff0a0b7812 */ /* 0x000fe400078ec0ff */
[----:B------:R-:W-:Y:S01]  /*1910*/  IADD3 R6, PT, PT, R16, 0x2bc, RZ ;  /* 0x000002bc10067810 */ /* 0x000fe20007ffe0ff */
[----:B------:R-:W-:Y:S01]  /*1920*/  IMAD R5, R5, 0x1b5, RZ ;  /* 0x000001b505057824 */ /* 0x000fe200078e02ff */
[----:B------:R-:W-:Y:S01]  /*1930*/  LOP3.LUT R13, R12, 0xffff, RZ, 0xc0, !PT ;  /* 0x0000ffff0c0d7812 */ /* 0x000fe200078ec0ff */
[----:B------:R-:W-:Y:S01]  /*1940*/  IMAD R12, R11, 0x1b5, RZ ;  /* 0x000001b50b0c7824 */ /* 0x000fe200078e02ff */
[----:B------:R-:W-:-:S02]  /*1950*/  IADD3 R9, PT, PT, R16, 0x352, RZ ;  /* 0x0000035210097810 */ /* 0x000fc40007ffe0ff */
[----:B------:R-:W-:Y:S02]  /*1960*/  LOP3.LUT R6, R6, 0xffff, RZ, 0xc0, !PT ;  /* 0x0000ffff06067812 */ /* 0x000fe400078ec0ff */
[----:B------:R-:W-:Y:S02]  /*1970*/  IADD3 R8, PT, PT, R16, 0x320, RZ ;  /* 0x0000032010087810 */ /* 0x000fe40007ffe0ff */
[----:B------:R-:W-:Y:S01]  /*1980*/  SHF.R.U32.HI R11, RZ, 0x12, R4 ;  /* 0x00000012ff0b7819 */ /* 0x000fe20000011604 */
[----:B------:R-:W-:Y:S01]  /*1990*/  IMAD R6, R6, 0x1b5, RZ ;  /* 0x000001b506067824 */ /* 0x000fe200078e02ff */
[----:B------:R-:W-:Y:S02]  /*19a0*/  IADD3 R4, P0, PT, R28, UR4, RZ ;  /* 0x000000041c047c10 */ /* 0x000fe4000ff1e0ff */
[----:B------:R-:W-:Y:S02]  /*19b0*/  LOP3.LUT R9, R9, 0xffff, RZ, 0xc0, !PT ;  /* 0x0000ffff09097812 */ /* 0x000fe400078ec0ff */
[----:B------:R-:W-:-:S02]  /*19c0*/  LOP3.LUT R8, R8, 0xffff, RZ, 0xc0, !PT ;  /* 0x0000ffff08087812 */ /* 0x000fc400078ec0ff */
[----:B------:R-:W-:Y:S01]  /*19d0*/  SHF.R.U32.HI R7, RZ, 0x12, R5 ;  /* 0x00000012ff077819 */ /* 0x000fe20000011605 */
[----:B------:R-:W-:Y:S01]  /*19e0*/  IMAD R10, R9, 0x1b5, RZ ;  /* 0x000001b5090a7824 */ /* 0x000fe200078e02ff */
[----:B------:R-:W-:Y:S01]  /*19f0*/  IADD3 R14, PT, PT, R16, 0x3e8, RZ ;  /* 0x000003e8100e7810 */ /* 0x000fe20007ffe0ff */
[----:B------:R-:W-:Y:S01]  /*1a00*/  IMAD R8, R8, 0x1b5, RZ ;  /* 0x000001b508087824 */ /* 0x000fe200078e02ff */
[----:B------:R-:W-:Y:S02]  /*1a10*/  IADD3.X R5, PT, PT, RZ, RZ, RZ, P0, !PT ;  /* 0x000000ffff057210 */ /* 0x000fe400007fe4ff */
[C---:B------:R-:W-:Y:S02]  /*1a20*/  IADD3 R18, PT, PT, R16.reuse, 0x41a, RZ ;  /* 0x0000041a10127810 */ /* 0x040fe40007ffe0ff */
[----:B------:R-:W-:Y:S02]  /*1a30*/  IADD3 R20, PT, PT, R16, 0x44c, RZ ;  /* 0x0000044c10147810 */ /* 0x000fe40007ffe0ff */
[----:B------:R-:W-:Y:S01]  /*1a40*/  LOP3.LUT R15, R14, 0xffff, RZ, 0xc0, !PT ;  /* 0x0000ffff0e0f7812 */ /* 0x000fe200078ec0ff */
[----:B------:R-:W-:Y:S01]  /*1a50*/  IMAD R14, R13, 0x1b5, RZ ;  /* 0x000001b50d0e7824 */ /* 0x000fe200078e02ff */
[----:B------:R-:W-:Y:S01]  /*1a60*/  SHF.R.U32.HI R9, RZ, 0x12, R6 ;  /* 0x00000012ff097819 */ /* 0x000fe20000011606 */
[----:B------:R-:W-:Y:S01]  /*1a70*/  IMAD.WIDE.U32 R6, R7, 0x8ca0, R4 ;  /* 0x00008ca007067825 */ /* 0x000fe200078e0004 */
[----:B------:R-:W-:-:S02]  /*1a80*/  IADD3 R22, PT, PT, R16, 0x47e, RZ ;  /* 0x0000047e10167810 */ /* 0x000fc40007ffe0ff */
[----:B------:R-:W-:Y:S01]  /*1a90*/  LOP3.LUT R19, R18, 0xffff, RZ, 0xc0, !PT ;  /* 0x0000ffff12137812 */ /* 0x000fe200078ec0ff */
[----:B------:R-:W-:Y:S01]  /*1aa0*/  IMAD R18, R15, 0x1b5, RZ ;  /* 0x000001b50f127824 */ /* 0x000fe200078e02ff */
[----:B------:R-:W-:Y:S02]  /*1ab0*/  LOP3.LUT R21, R20, 0xffff, RZ, 0xc0, !PT ;  /* 0x0000ffff14157812 */ /* 0x000fe400078ec0ff */
[----:B------:R-:W-:Y:S01]  /*1ac0*/  SHF.R.U32.HI R13, RZ, 0x12, R8 ;  /* 0x00000012ff0d7819 */ /* 0x000fe20000011608 */
[----:B------:R-:W-:Y:S01]  /*1ad0*/  IMAD.WIDE.U32 R8, R9, 0x8ca0, R4 ;  /* 0x00008ca009087825 */ /* 0x000fe200078e0004 */
[----:B------:R-:W-:Y:S02]  /*1ae0*/  LOP3.LUT R23, R22, 0xffff, RZ, 0xc0, !PT ;  /* 0x0000ffff16177812 */ /* 0x000fe400078ec0ff */
[----:B------:R-:W-:Y:S01]  /*1af0*/  SHF.R.U32.HI R15, RZ, 0x12, R10 ;  /* 0x00000012ff0f7819 */ /* 0x000fe2000001160a */
[----:B------:R-:W-:Y:S01]  /*1b00*/  IMAD R22, R21, 0x1b5, RZ ;  /* 0x000001b515167824 */ /* 0x000fe200078e02ff */
[----:B------:R-:W-:Y:S01]  /*1b10*/  BAR.SYNC.DEFER_BLOCKING 0x0 ;  /* 0x0000000000007b1d */ /* 0x000fe20000010000 */
[----:B------:R-:W-:Y:S01]  /*1b20*/  IADD3 R47, P0, PT, R17, R6, RZ ;  /* 0x00000006112f7210 */ /* 0x000fe20007f1e0ff */
[----:B------:R-:W-:Y:S01]  /*1b30*/  IMAD R20, R19, 0x1b5, RZ ;  /* 0x000001b513147824 */ /* 0x000fe200078e02ff */
[----:B------:R-:W-:Y:S01]  /*1b40*/  SHF.R.U32.HI R21, RZ, 0x12, R14 ;  /* 0x00000012ff157819 */ /* 0x000fe2000001160e */
[----:B------:R-:W-:Y:S01]  /*1b50*/  IMAD R24, R23, 0x1b5, RZ ;  /* 0x000001b517187824 */ /* 0x000fe200078e02ff */
[----:B------:R-:W-:Y:S01]  /*1b60*/  IADD3.X R48, PT, PT, RZ, R7, RZ, P0, !PT ;  /* 0x00000007ff307210 */ /* 0x000fe200007fe4ff */
[----:B------:R-:W-:Y:S01]  /*1b70*/  IMAD.WIDE.U32 R10, R11, 0x8ca0, R4 ;  /* 0x00008ca00b0a7825 */ /* 0x000fe200078e0004 */
[----:B------:R-:W-:-:S02]  /*1b80*/  SHF.R.U32.HI R19, RZ, 0x12, R12 ;  /* 0x00000012ff137819 */ /* 0x000fc4000001160c */
[----:B------:R-:W-:Y:S01]  /*1b90*/  IADD3 R46, P0, PT, R17, R8, RZ ;  /* 0x00000008112e7210 */ /* 0x000fe20007f1e0ff */
[----:B------:R-:W-:Y:S01]  /*1ba0*/  IMAD.WIDE.U32 R14, R15, 0x8ca0, R4 ;  /* 0x00008ca00f0e7825 */ /* 0x000fe200078e0004 */
[----:B------:R-:W-:Y:S02]  /*1bb0*/  SHF.R.U32.HI R23, RZ, 0x12, R18 ;  /* 0x00000012ff177819 */ /* 0x000fe40000011612 */
[----:B------:R-:W-:Y:S01]  /*1bc0*/  SHF.R.U32.HI R25, RZ, 0x12, R20 ;  /* 0x00000012ff197819 */ /* 0x000fe20000011614 */
[----:B------:R-:W-:Y:S01]  /*1bd0*/  IMAD.WIDE.U32 R12, R13, 0x8ca0, R4 ;  /* 0x00008ca00d0c7825 */ /* 0x000fe200078e0004 */
[----:B------:R-:W-:Y:S02]  /*1be0*/  IADD3.X R9, PT, PT, RZ, R9, RZ, P0, !PT ;  /* 0x00000009ff097210 */ /* 0x000fe400007fe4ff */
[----:B------:R-:W-:Y:S01]  /*1bf0*/  SHF.R.U32.HI R27, RZ, 0x12, R22 ;  /* 0x00000012ff1b7819 */ /* 0x000fe20000011616 */
[----:B------:R-:W-:Y:S01]  /*1c00*/  IMAD.WIDE.U32 R18, R19, 0x8ca0, R4 ;  /* 0x00008ca013127825 */ /* 0x000fe200078e0004 */
[----:B------:R-:W-:-:S02]  /*1c10*/  IADD3 R45, P1, PT, R17, R10, RZ ;  /* 0x0000000a112d7210 */ /* 0x000fc40007f3e0ff */
[----:B------:R-:W-:Y:S01]  /*1c20*/  IADD3 R41, P0, PT, R17, R14, RZ ;  /* 0x0000000e11297210 */ /* 0x000fe20007f1e0ff */
[----:B------:R-:W-:Y:S01]  /*1c30*/  IMAD.WIDE.U32 R20, R21, 0x8ca0, R4 ;  /* 0x00008ca015147825 */ /* 0x000fe200078e0004 */
[----:B------:R-:W-:Y:S02]  /*1c40*/  SHF.R.U32.HI R29, RZ, 0x12, R24 ;  /* 0x00000012ff1d7819 */ /* 0x000fe40000011618 */
[----:B------:R-:W-:Y:S01]  /*1c50*/  IADD3 R43, P2, PT, R17, R12, RZ ;  /* 0x0000000c112b7210 */ /* 0x000fe20007f5e0ff */
[--C-:B------:R-:W-:Y:S01]  /*1c60*/  IMAD.WIDE.U32 R22, R23, 0x8ca0, R4.reuse ;  /* 0x00008ca017167825 */ /* 0x100fe200078e0004 */
[----:B------:R-:W-:Y:S02]  /*1c70*/  IADD3.X R12, PT, PT, RZ, R11, RZ, P1, !PT ;  /* 0x0000000bff0c7210 */ /* 0x000fe40000ffe4ff */
[----:B------:R-:W-:Y:S01]  /*1c80*/  IADD3.X R42, PT, PT, RZ, R15, RZ, P0, !PT ;  /* 0x0000000fff2a7210 */ /* 0x000fe200007fe4ff */
[----:B------:R-:W-:Y:S01]  /*1c90*/  IMAD.WIDE.U32 R24, R25, 0x8ca0, R4 ;  /* 0x00008ca019187825 */ /* 0x000fe200078e0004 */
[----:B------:R-:W-:-:S02]  /*1ca0*/  IADD3.X R44, PT, PT, RZ, R13, RZ, P2, !PT ;  /* 0x0000000dff2c7210 */ /* 0x000fc400017fe4ff */
[----:B------:R-:W-:Y:S01]  /*1cb0*/  IADD3 R39, P1, PT, R17, R18, RZ ;  /* 0x0000001211277210 */ /* 0x000fe20007f3e0ff */
[--C-:B------:R-:W-:Y:S01]  /*1cc0*/  IMAD.WIDE.U32 R26, R27, 0x8ca0, R4.reuse ;  /* 0x00008ca01b1a7825 */ /* 0x100fe200078e0004 */
[C---:B------:R-:W-:Y:S02]  /*1cd0*/  IADD3 R30, P0, PT, R17.reuse, R20, RZ ;  /* 0x00000014111e7210 */ /* 0x040fe40007f1e0ff */
[----:B------:R-:W-:Y:S01]  /*1ce0*/  IADD3 R35, P2, PT, R17, R22, RZ ;  /* 0x0000001611237210 */ /* 0x000fe20007f5e0ff */
[----:B------:R-:W-:Y:S01]  /*1cf0*/  IMAD.WIDE.U32 R4, R29, 0x8ca0, R4 ;  /* 0x00008ca01d047825 */ /* 0x000fe200078e0004 */
[----:B------:R-:W-:Y:S02]  /*1d00*/  IADD3.X R40, PT, PT, RZ, R19, RZ, P1, !PT ;  /* 0x00000013ff287210 */ /* 0x000fe40000ffe4ff */
[----:B------:R-:W-:Y:S02]  /*1d10*/  IADD3.X R37, PT, PT, RZ, R21, RZ, P0, !PT ;  /* 0x00000015ff257210 */ /* 0x000fe400007fe4ff */
[----:B------:R-:W-:-:S02]  /*1d20*/  IADD3 R31, P1, PT, R17, R24, RZ ;  /* 0x00000018111f7210 */ /* 0x000fc40007f3e0ff */
[----:B------:R-:W-:Y:S02]  /*1d30*/  IADD3.X R38, PT, PT, RZ, R23, RZ, P2, !PT ;  /* 0x00000017ff267210 */ /* 0x000fe400017fe4ff */
[C---:B------:R-:W-:Y:S02]  /*1d40*/  IADD3 R29, P0, PT, R17.reuse, R26, RZ ;  /* 0x0000001a111d7210 */ /* 0x040fe40007f1e0ff */
[C---:B------:R-:W-:Y:S02]  /*1d50*/  IADD3 R19, PT, PT, R17.reuse, UR4, R28 ;  /* 0x0000000411137c10 */ /* 0x040fe4000fffe01c */
[----:B------:R-:W-:Y:S02]  /*1d60*/  IADD3 R17, P2, PT, R17, R4, RZ ;  /* 0x0000000411117210 */ /* 0x000fe40007f5e0ff */
[----:B------:R-:W-:Y:S02]  /*1d70*/  IADD3.X R36, PT, PT, RZ, R25, RZ, P1, !PT ;  /* 0x00000019ff247210 */ /* 0x000fe40000ffe4ff */
[----:B------:R-:W-:-:S02]  /*1d80*/  IADD3.X R18, PT, PT, RZ, R5, RZ, P2, !PT ;  /* 0x00000005ff127210 */ /* 0x000fc400017fe4ff */
[----:B------:R-:W0:Y:S01]  /*1d90*/  LDC.64 R4, c[0x0][0x380] ;  /* 0x0000e000ff047b82 */ /* 0x000e220000000a00 */
[----:B------:R-:W-:Y:S02]  /*1da0*/  IADD3.X R34, PT, PT, RZ, R27, RZ, P0, !PT ;  /* 0x0000001bff227210 */ /* 0x000fe400007fe4ff */
[C---:B-1----:R-:W-:Y:S02]  /*1db0*/  LEA R8, P1, R46.reuse, UR10, 0x2 ;  /* 0x0000000a2e087c11 */ /* 0x042fe4000f8210ff */
[----:B------:R-:W-:Y:S02]  /*1dc0*/  LEA R6, P0, R47, UR10, 0x2 ;  /* 0x0000000a2f067c11 */ /* 0x000fe4000f8010ff */
[----:B------:R-:W-:Y:S02]  /*1dd0*/  LEA R10, P2, R45, UR10, 0x2 ;  /* 0x0000000a2d0a7c11 */ /* 0x000fe4000f8410ff */
[----:B------:R-:W-:Y:S02]  /*1de0*/  LEA.HI.X R9, R46, UR11, R9, 0x2, P1 ;  /* 0x0000000b2e097c11 */ /* 0x000fe400088f1409 */
[----:B------:R-:W-:-:S02]  /*1df0*/  LEA.HI.X R7, R47, UR11, R48, 0x2, P0 ;  /* 0x0000000b2f077c11 */ /* 0x000fc400080f1430 */
[----:B------:R-:W-:Y:S01]  /*1e00*/  LEA.HI.X R11, R45, UR11, R12, 0x2, P2 ;  /* 0x0000000b2d0b7c11 */ /* 0x000fe200090f140c */
[----:B------:R-:W2:Y:S01]  /*1e10*/  LDG.E.CONSTANT R53, desc[UR12][R8.64+0x1f40] ;  /* 0x001f400c08357981 */ /* 0x000ea2000c1e9900 */
[----:B------:R-:W-:Y:S02]  /*1e20*/  LEA R14, P1, R41, UR10, 0x2 ;  /* 0x0000000a290e7c11 */ /* 0x000fe4000f8210ff */
[----:B------:R-:W-:Y:S01]  /*1e30*/  LEA R12, P0, R43, UR10, 0x2 ;  /* 0x0000000a2b0c7c11 */ /* 0x000fe2000f8010ff */
[----:B------:R-:W4:Y:S01]  /*1e40*/  LDG.E.CONSTANT R55, desc[UR12][R10.64+0x2ee0] ;  /* 0x002ee00c0a377981 */ /* 0x000f22000c1e9900 */
[----:B------:R-:W-:Y:S02]  /*1e50*/  LEA R20, P2, R39, UR10, 0x2 ;  /* 0x0000000a27147c11 */ /* 0x000fe4000f8410ff */
[----:B------:R-:W-:Y:S01]  /*1e60*/  LEA R22, P3, R30, UR10, 0x2 ;  /* 0x0000000a1e167c11 */ /* 0x000fe2000f8610ff */
[----:B------:R1:W5:Y:S01]  /*1e70*/  LDG.E.CONSTANT R51, desc[UR12][R6.64+0xfa0] ;  /* 0x000fa00c06337981 */ /* 0x000362000c1e9900 */
[----:B------:R-:W-:-:S02]  /*1e80*/  LEA.HI.X R15, R41, UR11, R42, 0x2, P1 ;  /* 0x0000000b290f7c11 */ /* 0x000fc400088f142a */
[----:B------:R-:W-:Y:S02]  /*1e90*/  LEA.HI.X R13, R43, UR11, R44, 0x2, P0 ;  /* 0x0000000b2b0d7c11 */ /* 0x000fe400080f142c */
[----:B------:R-:W-:Y:S01]  /*1ea0*/  LEA.HI.X R21, R39, UR11, R40, 0x2, P2 ;  /* 0x0000000b27157c11 */ /* 0x000fe200090f1428 */
[----:B0-----:R-:W-:Y:S01]  /*1eb0*/  IMAD.WIDE.U32 R4, R19, 0x4, R4 ;  /* 0x0000000413047825 */ /* 0x001fe200078e0004 */
[----:B------:R-:W-:Y:S01]  /*1ec0*/  LEA.HI.X R23, R30, UR11, R37, 0x2, P3 ;  /* 0x0000000b1e177c11 */ /* 0x000fe200098f1425 */
[----:B------:R-:W3:Y:S01]  /*1ed0*/  LDG.E.CONSTANT R57, desc[UR12][R12.64+0x3e80] ;  /* 0x003e800c0c397981 */ /* 0x000ee2000c1e9900 */
[----:B------:R-:W-:Y:S02]  /*1ee0*/  LEA R26, P1, R31, UR10, 0x2 ;  /* 0x0000000a1f1a7c11 */ /* 0x000fe4000f8210ff */
[----:B------:R-:W-:Y:S01]  /*1ef0*/  LEA R24, P0, R35, UR10, 0x2 ;  /* 0x0000000a23187c11 */ /* 0x000fe2000f8010ff */
[----:B------:R-:W3:Y:S01]  /*1f00*/  LDG.E.CONSTANT R59, desc[UR12][R14.64+0x4e20] ;  /* 0x004e200c0e3b7981 */ /* 0x000ee2000c1e9900 */
[----:B------:R-:W-:-:S02]  /*1f10*/  LEA R28, P2, R29, UR10, 0x2 ;  /* 0x0000000a1d1c7c11 */ /* 0x000fc4000f8410ff */
[----:B------:R-:W-:Y:S01]  /*1f20*/  LEA R30, P3, R17, UR10, 0x2 ;  /* 0x0000000a111e7c11 */ /* 0x000fe2000f8610ff */
[----:B------:R-:W3:Y:S01]  /*1f30*/  LDG.E.CONSTANT R19, desc[UR12][R4.64] ;  /* 0x0000000c04137981 */ /* 0x000ee2000c1e9900 */
[----:B------:R-:W-:Y:S02]  /*1f40*/  LEA.HI.X R27, R31, UR11, R36, 0x2, P1 ;  /* 0x0000000b1f1b7c11 */ /* 0x000fe400088f1424 */
[----:B------:R-:W-:Y:S01]  /*1f50*/  LEA.HI.X R25, R35, UR11, R38, 0x2, P0 ;  /* 0x0000000b23197c11 */ /* 0x000fe200080f1426 */
[----:B------:R-:W3:Y:S01]  /*1f60*/  LDG.E.CONSTANT R37, desc[UR12][R4.64+0x1f40] ;  /* 0x001f400c04257981 */ /* 0x000ee2000c1e9900 */
[----:B------:R-:W-:Y:S02]  /*1f70*/  LEA.HI.X R29, R29, UR11, R34, 0x2, P2 ;  /* 0x0000000b1d1d7c11 */ /* 0x000fe400090f1422 */
[----:B------:R-:W-:Y:S01]  /*1f80*/  LEA.HI.X R31, R17, UR11, R18, 0x2, P3 ;  /* 0x0000000b111f7c11 */ /* 0x000fe200098f1412 */
[----:B------:R-:W3:Y:S04]  /*1f90*/  LDG.E.CONSTANT R35, desc[UR12][R4.64+0xfa0] ;  /* 0x000fa00c04237981 */ /* 0x000ee8000c1e9900 */
        /* <DEDUP_REMOVED lines=15> */
[----:B------:R-:W3:Y:S01]  /*2090*/  LDG.E.CONSTANT R31, desc[UR12][R30.64+0xabe0] ;  /* 0x00abe00c1e1f7981 */ /* 0x000ee2000c1e9900 */
[----:B------:R-:W1:Y:S01]  /*20a0*/  S2R R17, SR_CgaCtaId ;  /* 0x0000000000117919 */ /* 0x000e620000008800 */
[----:B------:R-:W-:-:S02]  /*20b0*/  MOV R18, 0x400 ;  /* 0x0000040000127802 */ /* 0x000fc40000000f00 */
[----:B------:R-:W-:Y:S01]  /*20c0*/  ISETP.GT.U32.AND P0, PT, R16, 0x3, PT ;  /* 0x000000031000780c */ /* 0x000fe20003f04070 */
[----:B------:R-:W-:Y:S01]  /*20d0*/  BSSY.RECONVERGENT B0, `(.L_x_0) ;  /* 0x00001a1000007945 */ /* 0x000fe20003800200 */
[----:B-1----:R-:W-:-:S04]  /*20e0*/  LEA R7, R17, R18, 0x18 ;  /* 0x0000001211077211 */ /* 0x002fc800078ec0ff */
[----:B------:R-:W-:-:S05]  /*20f0*/  LEA R6, R16, R7, 0x2 ;  /* 0x0000000710067211 */ /* 0x000fca00078e10ff */
[----:B--2---:R0:W-:Y:S04]  /*2100*/  STS [R6+0xaf0], R53 ;  /* 0x000af03506007388 */ /* 0x0041e80000000800 */
[----:B----4-:R0:W-:Y:S04]  /*2110*/  STS [R6+0xbb8], R55 ;  /* 0x000bb83706007388 */ /* 0x0101e80000000800 */
[----:B-----5:R0:W-:Y:S04]  /*2120*/  STS [R6+0xa28], R51 ;  /* 0x000a283306007388 */ /* 0x0201e80000000800 */
[----:B---3--:R0:W-:Y:S04]  /*2130*/  STS [R6+0xc80], R57 ;  /* 0x000c803906007388 */ /* 0x0081e80000000800 */
[----:B------:R0:W-:Y:S04]  /*2140*/  STS [R6+0xd48], R59 ;  /* 0x000d483b06007388 */ /* 0x0001e80000000800 */
[----:B------:R0:W-:Y:S04]  /*2150*/  STS [R6], R19 ;  /* 0x0000001306007388 */ /* 0x0001e80000000800 */
[----:B------:R0:W-:Y:S04]  /*2160*/  STS [R6+0x190], R37 ;  /* 0x0001902506007388 */ /* 0x0001e80000000800 */
        /* <DEDUP_REMOVED lines=16> */
[----:B------:R0:W-:Y:S01]  /*2270*/  STS [R6+0x11f8], R31 ;  /* 0x0011f81f06007388 */ /* 0x0001e20000000800 */
[----:B------:R-:W-:Y:S05]  /*2280*/  @P0 BRA `(.L_x_1) ;  /* 0x0000001800140947 */ /* 0x000fea0003800000 */
[----:B------:R-:W1:Y:S01]  /*2290*/  S2R R4, SR_CTAID.X ;  /* 0x0000000000047919 */ /* 0x000e620000002500 */
[C---:B------:R-:W-:Y:S01]  /*22a0*/  ISETP.GT.U32.AND P0, PT, R16.reuse, 0x1, PT ;  /* 0x000000011000780c */ /* 0x040fe20003f04070 */
[----:B------:R-:W-:-:S05]  /*22b0*/  IMAD R7, R16, 0x3c, RZ ;  /* 0x0000003c10077824 */ /* 0x000fca00078e02ff */
[C---:B------:R-:W-:Y:S02]  /*22c0*/  IADD3 R10, PT, PT, R7.reuse, 0x2, RZ ;  /* 0x00000002070a7810 */ /* 0x040fe40007ffe0ff */
[C---:B------:R-:W-:Y:S02]  /*22d0*/  IADD3 R12, PT, PT, R7.reuse, 0x3, RZ ;  /* 0x00000003070c7810 */ /* 0x040fe40007ffe0ff */
[C---:B------:R-:W-:Y:S02]  /*22e0*/  IADD3 R14, PT, PT, R7.reuse, 0x4, RZ ;  /* 0x00000004070e7810 */ /* 0x040fe40007ffe0ff */
[C---:B------:R-:W-:Y:S02]  /*22f0*/  IADD3 R20, PT, PT, R7.reuse, 0x5, RZ ;  /* 0x0000000507147810 */ /* 0x040fe40007ffe0ff */
[C---:B------:R-:W-:Y:S02]  /*2300*/  IADD3 R22, PT, PT, R7.reuse, 0x6, RZ ;  /* 0x0000000607167810 */ /* 0x040fe40007ffe0ff */
[----:B------:R-:W-:-:S02]  /*2310*/  IADD3 R24, PT, PT, R7, 0x7, RZ ;  /* 0x0000000707187810 */ /* 0x000fc40007ffe0ff */
[C---:B------:R-:W-:Y:S02]  /*2320*/  IADD3 R26, PT, PT, R7.reuse, 0x8, RZ ;  /* 0x00000008071a7810 */ /* 0x040fe40007ffe0ff */
[C---:B------:R-:W-:Y:S02]  /*2330*/  IADD3 R28, PT, PT, R7.reuse, 0x9, RZ ;  /* 0x00000009071c7810 */ /* 0x040fe40007ffe0ff */
[C---:B------:R-:W-:Y:S02]  /*2340*/  IADD3 R30, PT, PT, R7.reuse, 0xa, RZ ;  /* 0x0000000a071e7810 */ /* 0x040fe40007ffe0ff */
[C---:B------:R-:W-:Y:S02]  /*2350*/  IADD3 R34, PT, PT, R7.reuse, 0xc, RZ ;  /* 0x0000000c07227810 */ /* 0x040fe40007ffe0ff */
[C---:B------:R-:W-:Y:S02]  /*2360*/  IADD3 R36, PT, PT, R7.reuse, 0xd, RZ ;  /* 0x0000000d07247810 */ /* 0x040fe40007ffe0ff */
[----:B------:R-:W-:-:S02]  /*2370*/  IADD3 R38, PT, PT, R7, 0xe, RZ ;  /* 0x0000000e07267810 */ /* 0x000fc40007ffe0ff */
[C---:B------:R-:W-:Y:S02]  /*2380*/  IADD3 R40, PT, PT, R7.reuse, 0xf, RZ ;  /* 0x0000000f07287810 */ /* 0x040fe40007ffe0ff */
[----:B-1----:R-:W-:Y:S02]  /*2390*/  LOP3.LUT R4, R4, 0x1, RZ, 0xc0, !PT ;  /* 0x0000000104047812 */ /* 0x002fe400078ec0ff */
[C---:B------:R-:W-:Y:S02]  /*23a0*/  IADD3 R42, PT, PT, R7.reuse, 0x10, RZ ;  /* 0x00000010072a7810 */ /* 0x040fe40007ffe0ff */
[----:B------:R-:W-:Y:S02]  /*23b0*/  ISETP.NE.U32.AND P1, PT, R4, 0x1, PT ;  /* 0x000000010400780c */ /* 0x000fe40003f25070 */
[----:B------:R-:W-:Y:S02]  /*23c0*/  IADD3 R44, PT, PT, R7, 0x11, RZ ;  /* 0x00000011072c7810 */ /* 0x000fe40007ffe0ff */
[----:B------:R-:W-:-:S02]  /*23d0*/  SEL R4, RZ, 0x78, P1 ;  /* 0x00000078ff047807 */ /* 0x000fc40000800000 */
[----:B------:R-:W-:Y:S02]  /*23e0*/  ISETP.NE.U32.AND P1, PT, R32, 0x1, PT ;  /* 0x000000012000780c */ /* 0x000fe40003f25070 */
[C---:B------:R-:W-:Y:S01]  /*23f0*/  IADD3 R5, PT, PT, R4.reuse, 0xf0, RZ ;  /* 0x000000f004057810 */ /* 0x040fe20007ffe0ff */
[----:B------:R-:W-:Y:S01]  /*2400*/  IMAD R33, R33, 0xf0, R4 ;  /* 0x000000f021217824 */ /* 0x000fe200078e0204 */
[----:B------:R-:W-:Y:S02]  /*2410*/  @!P0 IADD3 R5, PT, PT, R4, RZ, RZ ;  /* 0x000000ff04058210 */ /* 0x000fe40007ffe0ff */
[----:B------:R-:W-:Y:S02]  /*2420*/  ISETP.GE.U32.AND P0, PT, R16, 0x2, PT ;  /* 0x000000021000780c */ /* 0x000fe40003f06070 */
        /* <DEDUP_REMOVED lines=44> */
[C---:B------:R-:W-:Y:S02]  /*26f0*/  @P0 IADD3 R4, PT, PT, R7.reuse, -0x77, RZ ;  /* 0xffffff8907040810 */ /* 0x040fe40007ffe0ff */
[C---:B------:R-:W-:Y:S02]  /*2700*/  @P0 IADD3 R10, PT, PT, R7.reuse, -0x76, RZ ;  /* 0xffffff8a070a0810 */ /* 0x040fe40007ffe0ff */
[C---:B------:R-:W-:Y:S02]  /*2710*/  @P0 IADD3 R12, PT, PT, R7.reuse, -0x75, RZ ;  /* 0xffffff8b070c0810 */ /* 0x040fe40007ffe0ff */
[C---:B------:R-:W-:Y:S02]  /*2720*/  @P0 IADD3 R14, PT, PT, R7.reuse, -0x74, RZ ;  /* 0xffffff8c070e0810 */ /* 0x040fe40007ffe0ff */
[C---:B------:R-:W-:Y:S02]  /*2730*/  @P0 IADD3 R20, PT, PT, R7.reuse, -0x73, RZ ;  /* 0xffffff8d07140810 */ /* 0x040fe40007ffe0ff */
[----:B------:R-:W-:-:S02]  /*2740*/  @P0 IADD3 R22, PT, PT, R7, -0x72, RZ ;  /* 0xffffff8e07160810 */ /* 0x000fc40007ffe0ff */
        /* <DEDUP_REMOVED lines=52> */
[----:B------:R-:W-:Y:S02]  /*2a90*/  @P0 IADD3 R128, PT, PT, R7, -0x3d, RZ ;  /* 0xffffffc307800810 */ /* 0x000fe40007ffe0ff */
[----:B------:R-:W-:-:S02]  /*2aa0*/  IADD3 R8, PT, PT, R5, R4, RZ ;  /* 0x0000000405087210 */ /* 0x000fc40007ffe0ff */
[C---:B------:R-:W-:Y:S02]  /*2ab0*/  IADD3 R10, PT, PT, R5.reuse, R10, RZ ;  /* 0x0000000a050a7210 */ /* 0x040fe40007ffe0ff */
[----:B------:R-:W-:Y:S01]  /*2ac0*/  IADD3 R12, PT, PT, R5, R12, RZ ;  /* 0x0000000c050c7210 */ /* 0x000fe20007ffe0ff */
[----:B0-----:R-:W-:Y:S01]  /*2ad0*/  IMAD R23, R3, 0x1e0, R8 ;  /* 0x000001e003177824 */ /* 0x001fe200078e0208 */
[----:B------:R-:W-:Y:S01]  /*2ae0*/  IADD3 R14, PT, PT, R5, R14, RZ ;  /* 0x0000000e050e7210 */ /* 0x000fe20007ffe0ff */
[----:B------:R-:W-:Y:S01]  /*2af0*/  IMAD R25, R3, 0x1e0, R10 ;  /* 0x000001e003197824 */ /* 0x000fe200078e020a */
[----:B------:R-:W-:Y:S01]  /*2b00*/  IADD3 R20, PT, PT, R5, R20, RZ ;  /* 0x0000001405147210 */ /* 0x000fe20007ffe0ff */
[----:B------:R-:W-:Y:S01]  /*2b10*/  IMAD R27, R3, 0x1e0, R12 ;  /* 0x000001e0031b7824 */ /* 0x000fe200078e020c */
[----:B------:R-:W-:Y:S01]  /*2b20*/  IADD3 R22, PT, PT, R5, R22, RZ ;  /* 0x0000001605167210 */ /* 0x000fe20007ffe0ff */
[----:B------:R-:W-:Y:S01]  /*2b30*/  IMAD R29, R3, 0x1e0, R14 ;  /* 0x000001e0031d7824 */ /* 0x000fe200078e020e */
[----:B------:R-:W-:Y:S01]  /*2b40*/  IADD3 R24, PT, PT, R5, R24, RZ ;  /* 0x0000001805187210 */ /* 0x000fe20007ffe0ff */
[----:B------:R-:W-:Y:S01]  /*2b50*/  IMAD R31, R3, 0x1e0, R20 ;  /* 0x000001e0031f7824 */ /* 0x000fe200078e0214 */
[----:B------:R-:W-:-:S02]  /*2b60*/  IADD3 R26, PT, PT, R5, R26, RZ ;  /* 0x0000001a051a7210 */ /* 0x000fc40007ffe0ff */
        /* <DEDUP_REMOVED lines=102> */
[----:B------:R-:W0:Y:S01]  /*31d0*/  LDC.64 R4, c[0x0][0x388] ;  /* 0x0000e200ff047b82 */ /* 0x000e220000000a00 */
[----:B------:R-:W-:Y:S01]  /*31e0*/  IADD3 R6, PT, PT, R33, 0x3c, RZ ;  /* 0x0000003c21067810 */ /* 0x000fe20007ffe0ff */
[----:B------:R-:W-:Y:S01]  /*31f0*/  IMAD R137, R3, 0x1e0, R126 ;  /* 0x000001e003897824 */ /* 0x000fe200078e027e */
[----:B------:R-:W-:Y:S01]  /*3200*/  @P1 IADD3 R6, PT, PT, R33, RZ, RZ ;  /* 0x000000ff21061210 */ /* 0x000fe20007ffe0ff */
[----:B------:R-:W-:-:S02]  /*3210*/  IMAD R33, R3, 0x1e0, R22 ;  /* 0x000001e003217824 */ /* 0x000fc400078e0216 */
[C---:B------:R-:W-:Y:S02]  /*3220*/  IMAD R139, R3.reuse, 0x1e0, R128 ;  /* 0x000001e0038b7824 */ /* 0x040fe400078e0280 */
[----:B------:R-:W-:-:S04]  /*3230*/  IMAD R21, R3, 0x1e0, R6 ;  /* 0x000001e003157824 */ /* 0x000fc800078e0206 */
[----:B0-----:R-:W-:-:S04]  /*3240*/  IMAD.WIDE.U32 R20, R21, 0x4, R4 ;  /* 0x0000000415147825 */ /* 0x001fc800078e0004 */
[----:B------:R-:W-:-:S04]  /*3250*/  IMAD.WIDE.U32 R22, R23, 0x4, R4 ;  /* 0x0000000417167825 */ /* 0x000fc800078e0004 */
[----:B------:R-:W-:-:S04]  /*3260*/  IMAD.WIDE.U32 R24, R25, 0x4, R4 ;  /* 0x0000000419187825 */ /* 0x000fc800078e0004 */
[--C-:B------:R-:W-:Y:S01]  /*3270*/  IMAD.WIDE.U32 R26, R27, 0x4, R4.reuse ;  /* 0x000000041b1a7825 */ /* 0x100fe200078e0004 */
[----:B------:R-:W2:Y:S03]  /*3280*/  LDG.E.CONSTANT R6, desc[UR12][R24.64] ;  /* 0x0000000c18067981 */ /* 0x000ea6000c1e9900 */
[--C-:B------:R-:W-:Y:S01]  /*3290*/  IMAD.WIDE.U32 R28, R29, 0x4, R4.reuse ;  /* 0x000000041d1c7825 */ /* 0x100fe200078e0004 */
[----:B------:R-:W2:Y:S03]  /*32a0*/  LDG.E.CONSTANT R7, desc[UR12][R26.64] ;  /* 0x0000000c1a077981 */ /* 0x000ea6000c1e9900 */
[--C-:B------:R-:W-:Y:S01]  /*32b0*/  IMAD.WIDE.U32 R30, R31, 0x4, R4.reuse ;  /* 0x000000041f1e7825 */ /* 0x100fe200078e0004 */
[----:B------:R-:W3:Y:S03]  /*32c0*/  LDG.E.CONSTANT R8, desc[UR12][R28.64] ;  /* 0x0000000c1c087981 */ /* 0x000ee6000c1e9900 */
[--C-:B------:R-:W-:Y:S01]  /*32d0*/  IMAD.WIDE.U32 R32, R33, 0x4, R4.reuse ;  /* 0x0000000421207825 */ /* 0x100fe200078e0004 */
[----:B------:R-:W3:Y:S03]  /*32e0*/  LDG.E.CONSTANT R9, desc[UR12][R30.64] ;  /* 0x0000000c1e097981 */ /* 0x000ee6000c1e9900 */
[--C-:B------:R-:W-:Y:S01]  /*32f0*/  IMAD.WIDE.U32 R34, R35, 0x4, R4.reuse ;  /* 0x0000000423227825 */ /* 0x100fe200078e0004 */
[----:B------:R-:W3:Y:S03]  /*3300*/  LDG.E.CONSTANT R10, desc[UR12][R32.64] ;  /* 0x0000000c200a7981 */ /* 0x000ee6000c1e9900 */
[--C-:B------:R-:W-:Y:S01]  /*3310*/  IMAD.WIDE.U32 R36, R37, 0x4, R4.reuse ;  /* 0x0000000425247825 */ /* 0x100fe200078e0004 */
[----:B------:R-:W3:Y:S03]  /*3320*/  LDG.E.CONSTANT R11, desc[UR12][R34.64] ;  /* 0x0000000c220b7981 */ /* 0x000ee6000c1e9900 */
[--C-:B------:R-:W-:Y:S01]  /*3330*/  IMAD.WIDE.U32 R38, R39, 0x4, R4.reuse ;  /* 0x0000000427267825 */ /* 0x100fe200078e0004 */
[----:B------:R-:W4:Y:S03]  /*3340*/  LDG.E.CONSTANT R12, desc[UR12][R36.64] ;  /* 0x0000000c240c7981 */ /* 0x000f26000c1e9900 */
[--C-:B------:R-:W-:Y:S01]  /*3350*/  IMAD.WIDE.U32 R40, R41, 0x4, R4.reuse ;  /* 0x0000000429287825 */ /* 0x100fe200078e0004 */
[----:B------:R-:W4:Y:S03]  /*3360*/  LDG.E.CONSTANT R13, desc[UR12][R38.64] ;  /* 0x0000000c260d7981 */ /* 0x000f26000c1e9900 */
[--C-:B------:R-:W-:Y:S01]  /*3370*/  IMAD.WIDE.U32 R42, R43, 0x4, R4.reuse ;  /* 0x000000042b2a7825 */ /* 0x100fe200078e0004 */
[----:B------:R-:W4:Y:S03]  /*3380*/  LDG.E.CONSTANT R14, desc[UR12][R40.64] ;  /* 0x0000000c280e7981 */ /* 0x000f26000c1e9900 */
[--C-:B------:R-:W-:Y:S01]  /*3390*/  IMAD.WIDE.U32 R44, R45, 0x4, R4.reuse ;  /* 0x000000042d2c7825 */ /* 0x100fe200078e0004 */
[----:B------:R-:W4:Y:S03]  /*33a0*/  LDG.E.CONSTANT R15, desc[UR12][R42.64] ;  /* 0x0000000c2a0f7981 */ /* 0x000f26000c1e9900 */
[----:B------:R-:W-:-:S04]  /*33b0*/  IMAD.WIDE.U32 R46, R47, 0x4, R4 ;  /* 0x000000042f2e7825 */ /* 0x000fc800078e0004 */
[----:B------:R-:W-:-:S04]  /*33c0*/  IMAD.WIDE.U32 R48, R49, 0x4, R4 ;  /* 0x0000000431307825 */ /* 0x000fc800078e0004 */
[----:B------:R-:W-:-:S04]  /*33d0*/  IMAD.WIDE.U32 R50, R51, 0x4, R4 ;  /* 0x0000000433327825 */ /* 0x000fc800078e0004 */
[----:B------:R-:W-:-:S04]  /*33e0*/  IMAD.WIDE.U32 R52, R53, 0x4, R4 ;  /* 0x0000000435347825 */ /* 0x000fc800078e0004 */
[--C-:B------:R-:W-:Y:S01]  /*33f0*/  IMAD.WIDE.U32 R54, R55, 0x4, R4.reuse ;  /* 0x0000000437367825 */ /* 0x100fe200078e0004 */
[----:B------:R-:W5:Y:S03]  /*3400*/  LDG.E.CONSTANT R24, desc[UR12][R52.64] ;  /* 0x0000000c34187981 */ /* 0x000f66000c1e9900 */
[--C-:B------:R-:W-:Y:S01]  /*3410*/  IMAD.WIDE.U32 R56, R57, 0x4, R4.reuse ;  /* 0x0000000439387825 */ /* 0x100fe200078e0004 */
[----:B------:R-:W5:Y:S03]  /*3420*/  LDG.E.CONSTANT R25, desc[UR12][R54.64] ;  /* 0x0000000c36197981 */ /* 0x000f66000c1e9900 */
[--C-:B------:R-:W-:Y:S01]  /*3430*/  IMAD.WIDE.U32 R58, R59, 0x4, R4.reuse ;  /* 0x000000043b3a7825 */ /* 0x100fe200078e0004 */
[----:B------:R-:W5:Y:S03]  /*3440*/  LDG.E.CONSTANT R26, desc[UR12][R56.64] ;  /* 0x0000000c381a7981 */ /* 0x000f66000c1e9900 */
[--C-:B------:R-:W-:Y:S01]  /*3450*/  IMAD.WIDE.U32 R60, R61, 0x4, R4.reuse ;  /* 0x000000043d3c7825 */ /* 0x100fe200078e0004 */
[----:B------:R-:W5:Y:S03]  /*3460*/  LDG.E.CONSTANT R27, desc[UR12][R58.64] ;  /* 0x0000000c3a1b7981 */ /* 0x000f66000c1e9900 */
[--C-:B------:R-:W-:Y:S01]  /*3470*/  IMAD.WIDE.U32 R62, R63, 0x4, R4.reuse ;  /* 0x000000043f3e7825 */ /* 0x100fe200078e0004 */
[----:B------:R-:W2:Y:S03]  /*3480*/  LDG.E.CONSTANT R28, desc[UR12][R60.64] ;  /* 0x0000000c3c1c7981 */ /* 0x000ea6000c1e9900 */
        /* <DEDUP_REMOVED lines=30> */
[----:B------:R-:W-:-:S04]  /*3670*/  IMAD.WIDE.U32 R94, R95, 0x4, R4 ;  /* 0x000000045f5e7825 */ /* 0x000fc800078e0004 */
[----:B------:R-:W-:-:S04]  /*3680*/  IMAD.WIDE.U32 R96, R97, 0x4, R4 ;  /* 0x0000000461607825 */ /* 0x000fc800078e0004 */
[----:B------:R-:W-:-:S04]  /*3690*/  IMAD.WIDE.U32 R98, R99, 0x4, R4 ;  /* 0x0000000463627825 */ /* 0x000fc800078e0004 */
[----:B------:R-:W-:-:S04]  /*36a0*/  IMAD.WIDE.U32 R100, R101, 0x4, R4 ;  /* 0x0000000465647825 */ /* 0x000fc800078e0004 */
[----:B------:R-:W-:-:S04]  /*36b0*/  IMAD.WIDE.U32 R102, R103, 0x4, R4 ;  /* 0x0000000467667825 */ /* 0x000fc800078e0004 */
[----:B------:R-:W-:-:S04]  /*36c0*/  IMAD.WIDE.U32 R104, R105, 0x4, R4 ;  /* 0x0000000469687825 */ /* 0x000fc800078e0004 */
[----:B------:R-:W-:-:S04]  /*36d0*/  IMAD.WIDE.U32 R106, R107, 0x4, R4 ;  /* 0x000000046b6a7825 */ /* 0x000fc800078e0004 */
[----:B------:R-:W-:-:S04]  /*36e0*/  IMAD.WIDE.U32 R108, R109, 0x4, R4 ;  /* 0x000000046d6c7825 */ /* 0x000fc800078e0004 */
        /* <DEDUP_REMOVED lines=28> */
[----:B------:R-:W-:Y:S01]  /*38b0*/  IMAD.WIDE.U32 R138, R139, 0x4, R4 ;  /* 0x000000048b8a7825 */ /* 0x000fe200078e0004 */
[----:B------:R-:W2:Y:S04]  /*38c0*/  LDG.E.CONSTANT R66, desc[UR12][R136.64] ;  /* 0x0000000c88427981 */ /* 0x000ea8000c1e9900 */
        /* <DEDUP_REMOVED lines=14> */
[----:B------:R-:W2:Y:S01]  /*39b0*/  LDG.E.CONSTANT R51, desc[UR12][R106.64] ;  /* 0x0000000c6a337981 */ /* 0x000ea2000c1e9900 */
[----:B------:R-:W-:-:S04]  /*39c0*/  IADD3 R18, PT, PT, R18, 0x12c0, RZ ;  /* 0x000012c012127810 */ /* 0x000fc80007ffe0ff */
[----:B------:R-:W-:-:S05]  /*39d0*/  LEA R17, R17, R18, 0x18 ;  /* 0x0000001211117211 */ /* 0x000fca00078ec0ff */
[----:B------:R-:W-:-:S05]  /*39e0*/  IMAD R17, R16, 0xf0, R17 ;  /* 0x000000f010117824 */ /* 0x000fca00078e0211 */
[----:B---3--:R1:W-:Y:S04]  /*39f0*/  STS.128 [R17+0x10], R8 ;  /* 0x0000100811007388 */ /* 0x0083e80000000c00 */
[----:B----4-:R1:W-:Y:S04]  /*3a00*/  STS.128 [R17+0x20], R12 ;  /* 0x0000200c11007388 */ /* 0x0103e80000000c00 */
[----:B-----5:R1:W-:Y:S04]  /*3a10*/  STS.128 [R17+0x40], R24 ;  /* 0x0000401811007388 */ /* 0x0203e80000000c00 */
[----:B--2---:R1:W-:Y:S04]  /*3a20*/  STS.128 [R17+0x50], R28 ;  /* 0x0000501c11007388 */ /* 0x0043e80000000c00 */
[----:B------:R1:W-:Y:S04]  /*3a30*/  STS.128 [R17+0x60], R32 ;  /* 0x0000602011007388 */ /* 0x0003e80000000c00 */
[----:B------:R1:W-:Y:S04]  /*3a40*/  STS.128 [R17+0x70], R36 ;  /* 0x0000702411007388 */ /* 0x0003e80000000c00 */
[----:B------:R1:W-:Y:S04]  /*3a50*/  STS.128 [R17+0x80], R40 ;  /* 0x0000802811007388 */ /* 0x0003e80000000c00 */
[----:B------:R1:W-:Y:S04]  /*3a60*/  STS.128 [R17+0xb0], R52 ;  /* 0x0000b03411007388 */ /* 0x0003e80000000c00 */
[----:B------:R1:W-:Y:S04]  /*3a70*/  STS.128 [R17+0xc0], R56 ;  /* 0x0000c03811007388 */ /* 0x0003e80000000c00 */
[----:B------:R1:W-:Y:S04]  /*3a80*/  STS.128 [R17+0xd0], R60 ;  /* 0x0000d03c11007388 */ /* 0x0003e80000000c00 */
[----:B------:R1:W-:Y:S04]  /*3a90*/  STS.128 [R17], R4 ;  /* 0x0000000411007388 */ /* 0x0003e80000000c00 */
[----:B------:R1:W-:Y:S04]  /*3aa0*/  STS.128 [R17+0xe0], R64 ;  /* 0x0000e04011007388 */ /* 0x0003e80000000c00 */
[----:B------:R1:W-:Y:S04]  /*3ab0*/  STS.128 [R17+0x30], R20 ;  /* 0x0000301411007388 */ /* 0x0003e80000000c00 */
[----:B------:R1:W-:Y:S04]  /*3ac0*/  STS.128 [R17+0x90], R44 ;  /* 0x0000902c11007388 */ /* 0x0003e80000000c00 */
[----:B------:R1:W-:Y:S02]  /*3ad0*/  STS.128 [R17+0xa0], R48 ;  /* 0x0000a03011007388 */ /* 0x0003e40000000c00 */
.L_x_1:
[----:B------:R-:W-:Y:S05]  /*3ae0*/  BSYNC.RECONVERGENT B0 ;  /* 0x0000000000007941 */ /* 0x000fea0003800200 */
.L_x_0:
[----:B------:R-:W-:Y:S06]  /*3af0*/  BAR.SYNC.DEFER_BLOCKING 0x0 ;  /* 0x0000000000007b1d */ /* 0x000fec0000010000 */
[----:B------:R-:W-:-:S05]  /*3b00*/  UMOV UR4, URZ ;  /* 0x000000ff00047c82 */ /* 0x000fca0008000000 */
.L_x_3:
[----:B------:R-:W-:-:S04]  /*3b10*/  USHF.L.U32 UR7, UR4, 0x2, URZ ;  /* 0x0000000204077899 */ /* 0x000fc800080006ff */
[----:B------:R-:W-:-:S09]  /*3b20*/  ULEA UR7, UR7, UR15, 0x2 ;  /* 0x0000000f07077291 */ /* 0x000fd2000f8e10ff */
[----:B01----:R-:W5:Y:S04]  /*3b30*/  LDL.128 R4, [UR7] ;  /* 0x00000007ff047983 */ /* 0x003f680008100c00 */
[----:B------:R-:W5:Y:S04]  /*3b40*/  LDL.128 R8, [UR7+0xb40] ;  /* 0x000b4007ff087983 */ /* 0x000f680008100c00 */
        /* <DEDUP_REMOVED lines=57> */
[----:B------:R-:W5:Y:S01]  /*3ee0*/  LDL.128 R240, [UR7+0x1620] ;  /* 0x00162007fff07983 */ /* 0x000f620008100c00 */
[----:B------:R-:W-:Y:S01]  /*3ef0*/  HFMA2 R244, -RZ, RZ, 0, 0 ;  /* 0x00000000fff47431 */ /* 0x000fe200000001ff */
[----:B------:R-:W-:-:S11]  /*3f00*/  UPLOP3.LUT UP0, UPT, UPT, UPT, UPT, 0x80, 0x8 ;  /* 0x000000000008789c */ /* 0x000fd60003f0f070 */
.L_x_2:
[----:B------:R-:W0:Y:S01]  /*3f10*/  S2UR UR11, SR_CgaCtaId ;  /* 0x00000000000b79c3 */ /* 0x000e220000008800 */
[----:B------:R-:W-:Y:S01]  /*3f20*/  PRMT R245, R2, 0x9910, RZ ;  /* 0x0000991002f57816 */ /* 0x000fe200000000ff */
[----:B------:R-:W-:Y:S01]  /*3f30*/  USHF.L.U32 UR7, UR4, 0x2, URZ ;  /* 0x0000000204077899 */ /* 0x000fe200080006ff */
[----:B------:R-:W-:Y:S01]  /*3f40*/  UMOV UR9, 0x400 ;  /* 0x0000040000097882 */ /* 0x000fe20000000000 */
[----:B------:R-:W-:Y:S02]  /*3f50*/  UPLOP3.LUT UP1, UPT, UPT, UPT, UP0, 0x80, 0x8 ;  /* 0x000000000008789c */ /* 0x000fe40003f2f000 */
[----:B------:R-:W-:Y:S01]  /*3f60*/  IMAD R245, R245, 0x3c, RZ ;  /* 0x0000003cf5f57824 */ /* 0x000fe200078e02ff */
[----:B------:R-:W-:Y:S01]  /*3f70*/  UIADD3 UR10, UPT, UPT, UR9, 0x12c0, URZ ;  /* 0x000012c0090a7890 */ /* 0x000fe2000fffe0ff */
[----:B------:R-:W-:Y:S01]  /*3f80*/  IADD3 R247, PT, PT, R0, UR7, RZ ;  /* 0x0000000700f77c10 */ /* 0x000fe2000fffe0ff */
[----:B------:R-:W-:Y:S02]  /*3f90*/  ULEA UR7, UR7, UR15, 0x2 ;  /* 0x0000000f07077291 */ /* 0x000fe4000f8e10ff */
[----:B------:R-:W-:Y:S01]  /*3fa0*/  LOP3.LUT R245, R245, 0xffff, RZ, 0xc0, !PT ;  /* 0x0000fffff5f57812 */ /* 0x000fe200078ec0ff */
[----:B------:R-:W-:Y:S01]  /*3fb0*/  UPLOP3.LUT UP0, UPT, UPT, UPT, UPT, 0x40, 0x4 ;  /* 0x000000000004789c */ /* 0x000fe20003f0e870 */
[----:B------:R-:W-:-:S02]  /*3fc0*/  IMAD R247, R244, 0x78, R247 ;  /* 0x00000078f4f77824 */ /* 0x000fc400078e02f7 */
[----:B------:R-:W-:Y:S01]  /*3fd0*/  IADD3 R245, PT, PT, R245, R244, RZ ;  /* 0x000000f4f5f57210 */ /* 0x000fe20007ffe0ff */
[----:B0-----:R-:W-:Y:S02]  /*3fe0*/  ULEA UR10, UR11, UR10, 0x18 ;  /* 0x0000000a0b0a7291 */ /* 0x001fe4000f8ec0ff */
[----:B------:R-:W-:-:S04]  /*3ff0*/  ULEA UR9, UR11, UR9, 0x18 ;  /* 0x000000090b097291 */ /* 0x000fc8000f8ec0ff */
[----:B------:R-:W-:Y:S02]  /*4000*/  LEA R247, R247, UR10, 0x2 ;  /* 0x0000000af7f77c11 */ /* 0x000fe4000f8e10ff */
[----:B------:R-:W-:-:S04]  /*4010*/  LEA R248, R245, UR9, 0x2 ;  /* 0x00000009f5f87c11 */ /* 0x000fc8000f8e10ff */
[----:B------:R-:W-:Y:S04]  /*4020*/  LDS.128 R244, [R247] ;  /* 0x00000000f7f47984 */ /* 0x000fe80000000c00 */
[----:B------:R-:W0:Y:S04]  /*4030*/  LDS R250, [R248] ;  /* 0x00000000f8fa7984 */ /* 0x000e280000000800 */
[----:B-1----:R-:W1:Y:S01]  /*4040*/  LDS R252, [R248+0xa48] ;  /* 0x000a4800f8fc7984 */ /* 0x002e620000000800 */
[----:B0----5:R-:W-:Y:S01]  /*4050*/  FFMA R4, R244, R250, R4 ;  /* 0x000000faf4047223 */ /* 0x021fe20000000004 */
[C---:B------:R-:W-:Y:S01]  /*4060*/  FFMA R5, R250.reuse, R245, R5 ;  /* 0x000000f5fa057223 */ /* 0x040fe20000000005 */
[C---:B------:R-:W-:Y:S01]  /*4070*/  FFMA R6, R250.reuse, R246, R6 ;  /* 0x000000f6fa067223 */ /* 0x040fe20000000006 */
[----:B------:R-:W-:Y:S01]  /*4080*/  FFMA R7, R250, R247, R7 ;  /* 0x000000f7fa077223 */ /* 0x000fe20000000007 */
[----:B-1----:R-:W-:Y:S01]  /*4090*/  FFMA R240, R244, R252, R240 ;  /* 0x000000fcf4f07223 */ /* 0x002fe200000000f0 */
[----:B------:R-:W0:Y:S01]  /*40a0*/  LDS R250, [R248+0x8] ;  /* 0x00000800f8fa7984 */ /* 0x000e220000000800 */
[C---:B------:R-:W-:Y:S01]  /*40b0*/  FFMA R241, R252.reuse, R245, R241 ;  /* 0x000000f5fcf17223 */ /* 0x040fe200000000f1 */
[C---:B------:R-:W-:Y:S01]  /*40c0*/  FFMA R242, R252.reuse, R246, R242 ;  /* 0x000000f6fcf27223 */ /* 0x040fe200000000f2 */
[----:B------:R-:W-:Y:S01]  /*40d0*/  FFMA R243, R252, R247, R243 ;  /* 0x000000f7fcf37223 */ /* 0x000fe200000000f3 */
[----:B------:R-:W-:Y:S04]  /*40e0*/  STL.128 [UR7], R4 ;  /* 0x00000004ff007987 */ /* 0x000fe80008100c07 */
[----:B------:R-:W-:Y:S01]  /*40f0*/  STL.128 [UR7+0x1620], R240 ;  /* 0x001620f0ff007987 */ /* 0x000fe20008100c07 */
[----:B0-----:R-:W-:Y:S01]  /*4100*/  FFMA R12, R244, R250, R12 ;  /* 0x000000faf40c7223 */ /* 0x001fe2000000000c */
[C---:B------:R-:W-:Y:S01]  /*4110*/  FFMA R13, R250.reuse, R245, R13 ;  /* 0x000000f5fa0d7223 */ /* 0x040fe2000000000d */
[C---:B------:R-:W-:Y:S01]  /*4120*/  FFMA R14, R250.reuse, R246, R14 ;  /* 0x000000f6fa0e7223 */ /* 0x040fe2000000000e */
[----:B------:R-:W-:-:S02]  /*4130*/  FFMA R15, R250, R247, R15 ;  /* 0x000000f7fa0f7223 */ /* 0x000fc4000000000f */
[----:B------:R-:W0:Y:S04]  /*4140*/  LDS R250, [R248+0x10] ;  /* 0x00001000f8fa7984 */ /* 0x000e280000000800 */
[----:B------:R-:W-:Y:S01]  /*4150*/  STL.128 [UR7+0x60], R12 ;  /* 0x0000600cff007987 */ /* 0x000fe20008100c07 */
[----:B0-----:R-:W-:Y:S01]  /*4160*/  FFMA R16, R244, R250, R16 ;  /* 0x000000faf4107223 */ /* 0x001fe20000000010 */
[C---:B------:R-:W-:Y:S01]  /*4170*/  FFMA R17, R250.reuse, R245, R17 ;  /* 0x000000f5fa117223 */ /* 0x040fe20000000011 */
[C---:B------:R-:W-:Y:S01]  /*4180*/  FFMA R18, R250.reuse, R246, R18 ;  /* 0x000000f6fa127223 */ /* 0x040fe20000000012 */
[----:B------:R-:W-:Y:S02]  /*4190*/  FFMA R19, R250, R247, R19 ;  /* 0x000000f7fa137223 */ /* 0x000fe40000000013 */
[----:B------:R-:W0:Y:S04]  /*41a0*/  LDS R250, [R248+0x18] ;  /* 0x00001800f8fa7984 */ /* 0x000e280000000800 */
        /* <DEDUP_REMOVED lines=330> */
[----:B------:R1:W-:Y:S01]  /*5650*/  STL.128 [UR7+0x1560], R232 ;  /* 0x001560e8ff007987 */ /* 0x0003e20008100c07 */
[----:B0-----:R-:W-:Y:S01]  /*5660*/  FFMA R236, R244, R250, R236 ;  /* 0x000000faf4ec7223 */ /* 0x001fe200000000ec */
[C---:B------:R-:W-:Y:S01]  /*5670*/  FFMA R237, R250.reuse, R245, R237 ;  /* 0x000000f5faed7223 */ /* 0x040fe200000000ed */
[C---:B------:R-:W-:Y:S01]  /*5680*/  FFMA R238, R250.reuse, R246, R238 ;  /* 0x000000f6faee7223 */ /* 0x040fe200000000ee */
[----:B------:R-:W-:Y:S01]  /*5690*/  FFMA R239, R250, R247, R239 ;  /* 0x000000f7faef7223 */ /* 0x000fe200000000ef */
[----:B------:R-:W-:-:S04]  /*56a0*/  MOV R244, 0x1 ;  /* 0x0000000100f47802 */ /* 0x000fc80000000f00 */
[----:B------:R1:W-:Y:S01]  /*56b0*/  STL.128 [UR7+0x15c0], R236 ;  /* 0x0015c0ecff007987 */ /* 0x0003e20008100c07 */
[----:B------:R-:W-:Y:S05]  /*56c0*/  BRA.U UP1, `(.L_x_2) ;  /* 0xffffffe901107547 */ /* 0x000fea000b83ffff */
[----:B------:R-:W-:-:S04]  /*56d0*/  UIADD3 UR4, UPT, UPT, UR4, 0x1, URZ ;  /* 0x0000000104047890 */ /* 0x000fc8000fffe0ff */
[----:B------:R-:W-:-:S09]  /*56e0*/  UISETP.NE.AND UP0, UPT, UR4, 0x6, UPT ;  /* 0x000000060400788c */ /* 0x000fd2000bf05270 */
[----:B------:R-:W-:Y:S05]  /*56f0*/  BRA.U UP0, `(.L_x_3) ;  /* 0xffffffe500047547 */ /* 0x000fea000b83ffff */
[----:B------:R-:W-:-:S04]  /*5700*/  IADD3 R3, PT, PT, R3, 0x1, RZ ;  /* 0x0000000103037810 */ /* 0x000fc80007ffe0ff */
[----:B------:R-:W-:-:S13]  /*5710*/  ISETP.NE.AND P0, PT, R3, 0x14, PT ;  /* 0x000000140300780c */ /* 0x000fda0003f05270 */
[----:B------:R-:W-:Y:S05]  /*5720*/  @P0 BRA `(.L_x_4) ;  /* 0xffffffc000340947 */ /* 0x000fea000383ffff */
[----:B------:R-:W0:Y:S08]  /*5730*/  S2UR UR4, SR_CTAID.X ;  /* 0x00000000000479c3 */ /* 0x000e300000002500 */
[----:B------:R-:W2:Y:S01]  /*5740*/  LDC.64 R4, c[0x0][0x390] ;  /* 0x0000e400ff047b82 */ /* 0x000ea20000000a00 */
[----:B0-----:R-:W-:-:S04]  /*5750*/  ULOP3.LUT UR4, UR4, 0x1, URZ, 0xc0, !UPT ;  /* 0x0000000104047892 */ /* 0x001fc8000f8ec0ff */
[----:B------:R-:W-:-:S04]  /*5760*/  UISETP.NE.U32.AND UP0, UPT, UR4, 0x1, UPT ;  /* 0x000000010400788c */ /* 0x000fc8000bf05070 */
[----:B------:R-:W-:-:S04]  /*5770*/  USEL UR4, URZ, 0x78, UP0 ;  /* 0x00000078ff047887 */ /* 0x000fc80008000000 */
[----:B------:R-:W-:-:S03]  /*5780*/  UIMAD UR5, UR5, 0x69780, UR4 ;  /* 0x00069780050578a4 */ /* 0x000fc6000f8e0204 */
[----:B------:R-:W-:Y:S01]  /*5790*/  UMOV UR4, URZ ;  /* 0x000000ff00047c82 */ /* 0x000fe20008000000 */
[----:B------:R-:W-:-:S06]  /*57a0*/  UIMAD UR5, UR6, 0x11940, UR5 ;  /* 0x00011940060578a4 */ /* 0x000fcc000f8e0205 */
[----:B------:R-:W-:-:S05]  /*57b0*/  MOV R3, UR5 ;  /* 0x0000000500037c02 */ /* 0x000fca0008000f00 */
[----:B------:R-:W-:-:S05]  /*57c0*/  IMAD R3, R2, 0x1c20, R3 ;  /* 0x00001c2002037824 */ /* 0x000fca00078e0203 */
[----:B------:R-:W-:-:S04]  /*57d0*/  IADD3 R3, PT, PT, R0, R3, RZ ;  /* 0x0000000300037210 */ /* 0x000fc80007ffe0ff */
[----:B--2---:R-:W-:-:S07]  /*57e0*/  MOV R11, R3 ;  /* 0x00000003000b7202 */ /* 0x004fce0000000f00 */
.L_x_5:
[----:B--2---:R-:W2:Y:S04]  /*57f0*/  LDL.128 R36, [UR14+-0x30] ;  /* 0xffffd00eff247983 */ /* 0x004ea80008100c00 */
[----:B------:R-:W3:Y:S04]  /*5800*/  LDL.128 R40, [UR14+-0x20] ;  /* 0xffffe00eff287983 */ /* 0x000ee80008100c00 */
[----:B------:R-:W4:Y:S04]  /*5810*/  LDL.128 R44, [UR14+-0x10] ;  /* 0xfffff00eff2c7983 */ /* 0x000f280008100c00 */
[----:B------:R-:W5:Y:S04]  /*5820*/  LDL.128 R48, [UR14] ;  /* 0x0000000eff307983 */ /* 0x000f680008100c00 */
        /* <DEDUP_REMOVED lines=26> */
[C---:B------:R-:W-:Y:S01]  /*59d0*/  IMAD.WIDE.U32 R6, R11.reuse, 0x4, R4 ;  /* 0x000000040b067825 */ /* 0x040fe200078e0004 */
[----:B------:R-:W-:Y:S01]  /*59e0*/  IADD3 R9, PT, PT, R11, 0xf0, RZ ;  /* 0x000000f00b097810 */ /* 0x000fe20007ffe0ff */
[----:B------:R-:W-:-:S02]  /*59f0*/  UIADD3 UR4, UPT, UPT, UR4, 0x5, URZ ;  /* 0x0000000504047890 */ /* 0x000fc4000fffe0ff */
[----:B------:R-:W-:Y:S02]  /*5a00*/  UIADD3 UR14, UPT, UPT, UR14, 0x1e0, URZ ;  /* 0x000001e00e0e7890 */ /* 0x000fe4000fffe0ff */
[----:B------:R-:W-:Y:S01]  /*5a10*/  IMAD.WIDE.U32 R8, R9, 0x4, R4 ;  /* 0x0000000409087825 */ /* 0x000fe200078e0004 */
[----:B------:R-:W-:Y:S01]  /*5a20*/  UISETP.NE.AND UP0, UPT, UR4, 0x1e, UPT ;  /* 0x0000001e0400788c */ /* 0x000fe2000bf05270 */
[----:B--2---:R-:W-:Y:S04]  /*5a30*/  STG.E desc[UR12][R6.64], R36 ;  /* 0x0000002406007986 */ /* 0x004fe8000c10190c */
[----:B------:R-:W-:Y:S04]  /*5a40*/  STG.E desc[UR12][R6.64+0x4], R37 ;  /* 0x0000042506007986 */ /* 0x000fe8000c10190c */
[----:B------:R-:W-:Y:S04]  /*5a50*/  STG.E desc[UR12][R6.64+0x8], R38 ;  /* 0x0000082606007986 */ /* 0x000fe8000c10190c */
[----:B------:R-:W-:Y:S04]  /*5a60*/  STG.E desc[UR12][R6.64+0xc], R39 ;  /* 0x00000c2706007986 */ /* 0x000fe8000c10190c */
[----:B---3--:R-:W-:Y:S04]  /*5a70*/  STG.E desc[UR12][R6.64+0x10], R40 ;  /* 0x0000102806007986 */ /* 0x008fe8000c10190c */
[----:B------:R-:W-:Y:S04]  /*5a80*/  STG.E desc[UR12][R6.64+0x14], R41 ;  /* 0x0000142906007986 */ /* 0x000fe8000c10190c */
[----:B------:R-:W-:Y:S04]  /*5a90*/  STG.E desc[UR12][R6.64+0x18], R42 ;  /* 0x0000182a06007986 */ /* 0x000fe8000c10190c */
[----:B------:R-:W-:Y:S04]  /*5aa0*/  STG.E desc[UR12][R6.64+0x1c], R43 ;  /* 0x00001c2b06007986 */ /* 0x000fe8000c10190c */
[----:B----4-:R-:W-:Y:S04]  /*5ab0*/  STG.E desc[UR12][R6.64+0x20], R44 ;  /* 0x0000202c06007986 */ /* 0x010fe8000c10190c */
[----:B------:R-:W-:Y:S04]  /*5ac0*/  STG.E desc[UR12][R6.64+0x24], R45 ;  /* 0x0000242d06007986 */ /* 0x000fe8000c10190c */
[----:B------:R-:W-:Y:S04]  /*5ad0*/  STG.E desc[UR12][R6.64+0x28], R46 ;  /* 0x0000282e06007986 */ /* 0x000fe8000c10190c */
[----:B------:R-:W-:Y:S04]  /*5ae0*/  STG.E desc[UR12][R6.64+0x2c], R47 ;  /* 0x00002c2f06007986 */ /* 0x000fe8000c10190c */
[----:B-----5:R-:W-:Y:S04]  /*5af0*/  STG.E desc[UR12][R6.64+0x30], R48 ;  /* 0x0000303006007986 */ /* 0x020fe8000c10190c */
[----:B------:R-:W-:Y:S04]  /*5b00*/  STG.E desc[UR12][R6.64+0x34], R49 ;  /* 0x0000343106007986 */ /* 0x000fe8000c10190c */
        /* <DEDUP_REMOVED lines=9> */
[----:B------:R0:W-:Y:S04]  /*5ba0*/  STG.E desc[UR12][R6.64+0x5c], R59 ;  /* 0x00005c3b06007986 */ /* 0x0001e8000c10190c */
[----:B------:R-:W-:Y:S04]  /*5bb0*/  STG.E desc[UR12][R8.64], R60 ;  /* 0x0000003c08007986 */ /* 0x000fe8000c10190c */
[----:B------:R-:W-:Y:S01]  /*5bc0*/  STG.E desc[UR12][R8.64+0x4], R61 ;  /* 0x0000043d08007986 */ /* 0x000fe2000c10190c */
[----:B0-----:R-:W-:-:S03]  /*5bd0*/  IADD3 R7, PT, PT, R11, 0x1e0, RZ ;  /* 0x000001e00b077810 */ /* 0x001fc60007ffe0ff */
[----:B------:R-:W-:Y:S02]  /*5be0*/  STG.E desc[UR12][R8.64+0x8], R62 ;  /* 0x0000083e08007986 */ /* 0x000fe4000c10190c */
[----:B------:R-:W-:Y:S02]  /*5bf0*/  IMAD.WIDE.U32 R6, R7, 0x4, R4 ;  /* 0x0000000407067825 */ /* 0x000fe400078e0004 */
        /* <DEDUP_REMOVED lines=47> */
[----:B------:R2:W-:Y:S04]  /*5ef0*/  STG.E desc[UR12][R8.64], R108 ;  /* 0x0000006c08007986 */ /* 0x0005e8000c10190c */
[----:B------:R2:W-:Y:S01]  /*5f00*/  STG.E desc[UR12][R8.64+0x4], R109 ;  /* 0x0000046d08007986 */ /* 0x0005e2000c10190c */
[----:B0-----:R-:W-:-:S03]  /*5f10*/  IADD3 R7, PT, PT, R11, 0x3c0, RZ ;  /* 0x000003c00b077810 */ /* 0x001fc60007ffe0ff */
[----:B------:R2:W-:Y:S01]  /*5f20*/  STG.E desc[UR12][R8.64+0x8], R110 ;  /* 0x0000086e08007986 */ /* 0x0005e2000c10190c */
[----:B------:R-:W-:Y:S01]  /*5f30*/  IADD3 R11, PT, PT, R11, 0x4b0, RZ ;  /* 0x000004b00b0b7810 */ /* 0x000fe20007ffe0ff */
[----:B------:R-:W-:Y:S02]  /*5f40*/  IMAD.WIDE.U32 R6, R7, 0x4, R4 ;  /* 0x0000000407067825 */ /* 0x000fe400078e0004 */
[----:B------:R2:W-:Y:S04]  /*5f50*/  STG.E desc[UR12][R8.64+0xc], R111 ;  /* 0x00000c6f08007986 */ /* 0x0005e8000c10190c */
        /* <DEDUP_REMOVED lines=43> */
[----:B------:R2:W-:Y:S01]  /*6210*/  STG.E desc[UR12][R6.64+0x5c], R35 ;  /* 0x00005c2306007986 */ /* 0x0005e2000c10190c */
[----:B------:R-:W-:Y:S05]  /*6220*/  BRA.U UP0, `(.L_x_5) ;  /* 0xfffffff500707547 */ /* 0x000fea000b83ffff */
[----:B------:R-:W-:-:S05]  /*6230*/  UMOV UR4, URZ ;  /* 0x000000ff00047c82 */ /* 0x000fca0008000000 */
.L_x_6:
[----:B--23--:R-:W2:Y:S04]  /*6240*/  LDL.128 R8, [UR8+-0x50] ;  /* 0xffffb008ff087983 */ /* 0x00cea80008100c00 */
[----:B------:R-:W3:Y:S04]  /*6250*/  LDL.128 R36, [UR8+-0x40] ;  /* 0xffffc008ff247983 */ /* 0x000ee80008100c00 */
[----:B------:R-:W4:Y:S04]  /*6260*/  LDL.128 R40, [UR8+-0x30] ;  /* 0xffffd008ff287983 */ /* 0x000f280008100c00 */
[----:B------:R-:W5:Y:S04]  /*6270*/  LDL.128 R44, [UR8+-0x20] ;  /* 0xffffe008ff2c7983 */ /* 0x000f680008100c00 */
[----:B------:R-:W5:Y:S04]  /*6280*/  LDL.128 R48, [UR8+-0x10] ;  /* 0xfffff008ff307983 */ /* 0x000f680008100c00 */
        /* <DEDUP_REMOVED lines=25> */
[----:B------:R-:W-:Y:S01]  /*6420*/  IMAD.WIDE.U32 R6, R3, 0x4, R4 ;  /* 0x0000000403067825 */ /* 0x000fe200078e0004 */
[----:B------:R-:W-:-:S02]  /*6430*/  UIADD3 UR4, UPT, UPT, UR4, 0x5, URZ ;  /* 0x0000000504047890 */ /* 0x000fc4000fffe0ff */
[----:B------:R-:W-:Y:S02]  /*6440*/  UIADD3 UR8, UPT, UPT, UR8, 0x1e0, URZ ;  /* 0x000001e008087890 */ /* 0x000fe4000fffe0ff */
[----:B------:R-:W-:Y:S01]  /*6450*/  UISETP.NE.AND UP0, UPT, UR4, 0x1e, UPT ;  /* 0x0000001e0400788c */ /* 0x000fe2000bf05270 */
[----:B--2---:R0:W-:Y:S04]  /*6460*/  STG.E desc[UR12][R6.64+0xd2f04], R9 ;  /* 0x0d2f040906007986 */ /* 0x0041e8000c10190c */
[----:B------:R2:W-:Y:S04]  /*6470*/  STG.E desc[UR12][R6.64+0xd2f00], R8 ;  /* 0x0d2f000806007986 */ /* 0x0005e8000c10190c */
[----:B------:R-:W-:Y:S04]  /*6480*/  STG.E desc[UR12][R6.64+0xd2f08], R10 ;  /* 0x0d2f080a06007986 */ /* 0x000fe8000c10190c */
[----:B------:R-:W-:Y:S01]  /*6490*/  STG.E desc[UR12][R6.64+0xd2f0c], R11 ;  /* 0x0d2f0c0b06007986 */ /* 0x000fe2000c10190c */
[----:B0-----:R-:W-:-:S03]  /*64a0*/  IADD3 R9, PT, PT, R3, 0xf0, RZ ;  /* 0x000000f003097810 */ /* 0x001fc60007ffe0ff */
[----:B---3--:R-:W-:Y:S02]  /*64b0*/  STG.E desc[UR12][R6.64+0xd2f10], R36 ;  /* 0x0d2f102406007986 */ /* 0x008fe4000c10190c */
[----:B--2---:R-:W-:Y:S02]  /*64c0*/  IMAD.WIDE.U32 R8, R9, 0x4, R4 ;  /* 0x0000000409087825 */ /* 0x004fe400078e0004 */
        /* <DEDUP_REMOVED lines=123> */
[----:B------:R-:W-:Y:S05]  /*6c80*/  EXIT ;  /* 0x000000000000794d */ /* 0x000fea0003800000 */
.L_x_7:
[----:B------:R-:W-:-:S00]  /*6c90*/  BRA `(.L_x_7) ;  /* 0xfffffffc00fc7947 */ /* 0x000fc0000383ffff */
[----:B------:R-:W-:-:S00]  /*6ca0*/  NOP ;  /* 0x0000000000007918 */ /* 0x000fc00000000000 */
        /* <DEDUP_REMOVED lines=13> */
.L_x_9:


//--------------------- .text.my_kernel_kernel1   --------------------------
	.section	.text.my_kernel_kernel1,"ax",@progbits
	.align	128
        .global         my_kernel_kernel1
        .type           my_kernel_kernel1,@function
        .size           my_kernel_kernel1,(.L_x_10 - my_kernel_kernel1)
        .other          my_kernel_kernel1,@"STO_CUDA_ENTRY STV_DEFAULT"
my_kernel_kernel1:
.text.my_kernel_kernel1:
[----:B------:R-:W-:Y:S01]  /*0000*/  LDC R1, c[0x0][0x37c] ;  /* 0x0000df00ff017b82 */ /* 0x000fe20000000800 */
[----:B------:R-:W0:Y:S07]  /*0010*/  S2R R9, SR_CTAID.X ;  /* 0x0000000000097919 */ /* 0x000e2e0000002500 */
[----:B------:R-:W1:Y:S01]  /*0020*/  LDC.64 R2, c[0x0][0x388] ;  /* 0x0000e200ff027b82 */ /* 0x000e620000000a00 */
[----:B------:R-:W2:Y:S01]  /*0030*/  LDCU.64 UR4, c[0x0][0x358] ;  /* 0x00006b00ff0477ac */ /* 0x000ea20008000a00 */
[----:B------:R-:W0:Y:S06]  /*0040*/  S2R R0, SR_TID.X ;  /* 0x0000000000007919 */ /* 0x000e2c0000002100 */
[----:B------:R-:W3:Y:S01]  /*0050*/  LDC.64 R4, c[0x0][0x390] ;  /* 0x0000e400ff047b82 */ /* 0x000ee20000000a00 */
[----:B0-----:R-:W-:-:S05]  /*0060*/  LEA R9, R9, R0, 0x5 ;  /* 0x0000000009097211 */ /* 0x001fca00078e28ff */
[----:B------:R-:W-:-:S04]  /*0070*/  IMAD.HI.U32 R0, R9, -0x77777777, RZ ;  /* 0x8888888909007827 */ /* 0x000fc800078e00ff */
[----:B-1----:R-:W-:Y:S01]  /*0080*/  IMAD.WIDE.U32 R2, R9, 0x4, R2 ;  /* 0x0000000409027825 */ /* 0x002fe200078e0002 */
[----:B------:R-:W-:-:S05]  /*0090*/  SHF.R.U32.HI R0, RZ, 0x7, R0 ;  /* 0x00000007ff007819 */ /* 0x000fca0000011600 */
[----:B------:R-:W-:Y:S01]  /*00a0*/  IMAD R7, R0, -0xf0, R9 ;  /* 0xffffff1000077824 */ /* 0x000fe200078e0209 */
[----:B--2---:R-:W2:Y:S03]  /*00b0*/  LDG.E.CONSTANT R2, desc[UR4][R2.64] ;  /* 0x0000000402027981 */ /* 0x004ea6000c1e9900 */
[----:B---3--:R-:W-:Y:S02]  /*00c0*/  IMAD.WIDE.U32 R4, R7, 0x4, R4 ;  /* 0x0000000407047825 */ /* 0x008fe400078e0004 */
[----:B------:R-:W0:Y:S04]  /*00d0*/  LDC.64 R6, c[0x0][0x380] ;  /* 0x0000e000ff067b82 */ /* 0x000e280000000a00 */
[----:B------:R-:W2:Y:S01]  /*00e0*/  LDG.E.CONSTANT R5, desc[UR4][R4.64] ;  /* 0x0000000404057981 */ /* 0x000ea2000c1e9900 */
[----:B0-----:R-:W-:-:S04]  /*00f0*/  IMAD.WIDE.U32 R6, R9, 0x4, R6 ;  /* 0x0000000409067825 */ /* 0x001fc800078e0006 */
[----:B--2---:R-:W-:-:S04]  /*0100*/  FADD R0, R2, R5 ;  /* 0x0000000502007221 */ /* 0x004fc80000000000 */
[----:B------:R-:W-:-:S05]  /*0110*/  FADD R8, R0, 3 ;  /* 0x4040000000087421 */ /* 0x000fca0000000000 */
[----:B------:R-:W-:-:S04]  /*0120*/  FMNMX R8, R8, 6, PT ;  /* 0x40c0000008087809 */ /* 0x000fc80003800000 */
[----:B------:R-:W-:-:S05]  /*0130*/  FMNMX R8, RZ, R8, !PT ;  /* 0x00000008ff087209 */ /* 0x000fca0007800000 */
[----:B------:R-:W-:-:S04]  /*0140*/  FMUL R11, R8, 0.16666670143604278564 ;  /* 0x3e2aaaad080b7820 */ /* 0x000fc80000400000 */
[----:B------:R-:W-:-:S05]  /*0150*/  FMUL R11, R0, R11 ;  /* 0x0000000b000b7220 */ /* 0x000fca0000400000 */
[----:B------:R-:W-:Y:S01]  /*0160*/  STG.E desc[UR4][R6.64], R11 ;  /* 0x0000000b06007986 */ /* 0x000fe2000c101904 */
[----:B------:R-:W-:Y:S05]  /*0170*/  EXIT ;  /* 0x000000000000794d */ /* 0x000fea0003800000 */
.L_x_8:
        /* <DEDUP_REMOVED lines=16> */
.L_x_10:


//--------------------- .nv.shared.my_kernel_kernel0 --------------------------
	.section	.nv.shared.my_kernel_kernel0,"aw",@nobits
	.sectionflags	@""
	.align	4
.nv.shared.my_kernel_kernel0:
	.zero		6784


//--------------------- .nv.shared.reserved.0     --------------------------
	.section	.nv.shared.reserved.0,"aw",@nobits
	.weak		__nv_reservedSMEM_offset_0_alias
	.size		__nv_reservedSMEM_offset_0_alias, 0, 64
	.other		__nv_reservedSMEM_offset_0_alias,@"STO_CUDA_RESERVED_SHARED STV_DEFAULT"
__nv_reservedSMEM_offset_0_alias:
	.zero		0
	.zero		64


//--------------------- .nv.constant0.my_kernel_kernel0 --------------------------
	.section	.nv.constant0.my_kernel_kernel0,"a",@progbits
	.sectionflags	@""
	.align	4
.nv.constant0.my_kernel_kernel0:
	.zero		920


//--------------------- .nv.constant0.my_kernel_kernel1 --------------------------
	.section	.nv.constant0.my_kernel_kernel1,"a",@progbits
	.sectionflags	@""
	.align	4
.nv.constant0.my_kernel_kernel1:
	.zero		920


//--------------------- SYMBOLS --------------------------

	.type		.nv.reservedSmem.offset0,@object
	.size		.nv.reservedSmem.offset0,0x4
	.type		.nv.reservedSmem.cap,@object
	.size		.nv.reservedSmem.cap,0x4
